//
// Generated by NVIDIA NVVM Compiler
//
// Compiler Build ID: CL-36424714
// Cuda compilation tools, release 13.0, V13.0.88
// Based on NVVM 20.0.0
//

.version 9.0
.target sm_100
.address_size 64

	// .globl	_Z20mergeKernel_baselinePKiiS0_iPi
// _ZZ21mergeKernel_optimizedPKiiS0_iPiE13A_start_index has been demoted
// _ZZ21mergeKernel_optimizedPKiiS0_iPiE13B_start_index has been demoted
// _ZZ21mergeKernel_optimizedPKiiS0_iPiE11A_end_index has been demoted
// _ZZ21mergeKernel_optimizedPKiiS0_iPiE11B_end_index has been demoted
.extern .shared .align 16 .b8 s_data[];

.visible .entry _Z20mergeKernel_baselinePKiiS0_iPi(
	.param .u64 .ptr .align 1 _Z20mergeKernel_baselinePKiiS0_iPi_param_0,
	.param .u32 _Z20mergeKernel_baselinePKiiS0_iPi_param_1,
	.param .u64 .ptr .align 1 _Z20mergeKernel_baselinePKiiS0_iPi_param_2,
	.param .u32 _Z20mergeKernel_baselinePKiiS0_iPi_param_3,
	.param .u64 .ptr .align 1 _Z20mergeKernel_baselinePKiiS0_iPi_param_4
)
{
	.reg .pred 	%p<43>;
	.reg .b32 	%r<169>;
	.reg .b64 	%rd<64>;

	ld.param.u64 	%rd9, [_Z20mergeKernel_baselinePKiiS0_iPi_param_0];
	ld.param.u32 	%r93, [_Z20mergeKernel_baselinePKiiS0_iPi_param_1];
	ld.param.u64 	%rd10, [_Z20mergeKernel_baselinePKiiS0_iPi_param_2];
	ld.param.u32 	%r94, [_Z20mergeKernel_baselinePKiiS0_iPi_param_3];
	ld.param.u64 	%rd11, [_Z20mergeKernel_baselinePKiiS0_iPi_param_4];
	cvta.to.global.u64 	%rd1, %rd11;
	cvta.to.global.u64 	%rd2, %rd10;
	cvta.to.global.u64 	%rd3, %rd9;
	mov.u32 	%r95, %ctaid.x;
	mov.u32 	%r96, %ntid.x;
	mov.u32 	%r97, %tid.x;
	mad.lo.s32 	%r98, %r95, %r96, %r97;
	add.s32 	%r99, %r94, %r93;
	mov.u32 	%r100, %nctaid.x;
	mul.lo.s32 	%r101, %r100, %r96;
	add.s32 	%r102, %r101, %r99;
	add.s32 	%r103, %r102, -1;
	div.s32 	%r104, %r103, %r101;
	mul.lo.s32 	%r1, %r104, %r98;
	add.s32 	%r105, %r1, %r104;
	min.s32 	%r2, %r105, %r99;
	setp.gt.s32 	%p1, %r1, %r94;
	sub.s32 	%r106, %r1, %r94;
	selp.b32 	%r152, %r106, 0, %p1;
	min.s32 	%r128, %r1, %r93;
	setp.ge.s32 	%p2, %r152, %r128;
	@%p2 bra 	$L__BB0_8;
	mov.u32 	%r129, %r152;
$L__BB0_2:
	add.s32 	%r107, %r128, %r129;
	shr.u32 	%r108, %r107, 31;
	add.s32 	%r109, %r107, %r108;
	shr.s32 	%r152, %r109, 1;
	sub.s32 	%r8, %r1, %r152;
	setp.lt.s32 	%p3, %r107, 2;
	setp.ge.s32 	%p4, %r8, %r94;
	mul.wide.s32 	%rd12, %r152, 4;
	add.s64 	%rd4, %rd3, %rd12;
	or.pred  	%p5, %p3, %p4;
	@%p5 bra 	$L__BB0_4;
	ld.global.u32 	%r111, [%rd4+-4];
	mul.wide.s32 	%rd13, %r8, 4;
	add.s64 	%rd14, %rd2, %rd13;
	ld.global.u32 	%r112, [%rd14];
	setp.gt.s32 	%p6, %r111, %r112;
	@%p6 bra 	$L__BB0_7;
$L__BB0_4:
	setp.lt.s32 	%p7, %r8, 1;
	setp.ge.s32 	%p8, %r152, %r93;
	or.pred  	%p9, %p8, %p7;
	@%p9 bra 	$L__BB0_8;
	add.s32 	%r113, %r8, -1;
	mul.wide.u32 	%rd15, %r113, 4;
	add.s64 	%rd16, %rd2, %rd15;
	ld.global.u32 	%r114, [%rd16];
	ld.global.u32 	%r115, [%rd4];
	setp.le.s32 	%p10, %r114, %r115;
	@%p10 bra 	$L__BB0_8;
	add.s32 	%r129, %r152, 1;
	mov.u32 	%r152, %r128;
$L__BB0_7:
	setp.lt.s32 	%p11, %r129, %r152;
	mov.u32 	%r128, %r152;
	mov.u32 	%r152, %r129;
	@%p11 bra 	$L__BB0_2;
$L__BB0_8:
	sub.s32 	%r151, %r1, %r152;
	setp.gt.s32 	%p12, %r2, %r94;
	sub.s32 	%r116, %r2, %r94;
	selp.b32 	%r137, %r116, 0, %p12;
	min.s32 	%r133, %r2, %r93;
	setp.ge.s32 	%p13, %r137, %r133;
	@%p13 bra 	$L__BB0_16;
	mov.u32 	%r134, %r137;
$L__BB0_10:
	add.s32 	%r117, %r133, %r134;
	shr.u32 	%r118, %r117, 31;
	add.s32 	%r119, %r117, %r118;
	shr.s32 	%r137, %r119, 1;
	sub.s32 	%r19, %r2, %r137;
	setp.lt.s32 	%p14, %r117, 2;
	setp.ge.s32 	%p15, %r19, %r94;
	mul.wide.s32 	%rd17, %r137, 4;
	add.s64 	%rd5, %rd3, %rd17;
	or.pred  	%p16, %p14, %p15;
	@%p16 bra 	$L__BB0_12;
	ld.global.u32 	%r121, [%rd5+-4];
	mul.wide.s32 	%rd18, %r19, 4;
	add.s64 	%rd19, %rd2, %rd18;
	ld.global.u32 	%r122, [%rd19];
	setp.gt.s32 	%p17, %r121, %r122;
	@%p17 bra 	$L__BB0_15;
$L__BB0_12:
	setp.lt.s32 	%p18, %r19, 1;
	setp.ge.s32 	%p19, %r137, %r93;
	or.pred  	%p20, %p19, %p18;
	@%p20 bra 	$L__BB0_16;
	add.s32 	%r123, %r19, -1;
	mul.wide.u32 	%rd20, %r123, 4;
	add.s64 	%rd21, %rd2, %rd20;
	ld.global.u32 	%r124, [%rd21];
	ld.global.u32 	%r125, [%rd5];
	setp.le.s32 	%p21, %r124, %r125;
	@%p21 bra 	$L__BB0_16;
	add.s32 	%r134, %r137, 1;
	mov.u32 	%r137, %r133;
$L__BB0_15:
	setp.lt.s32 	%p22, %r134, %r137;
	mov.u32 	%r133, %r137;
	mov.u32 	%r137, %r134;
	@%p22 bra 	$L__BB0_10;
$L__BB0_16:
	sub.s32 	%r24, %r2, %r137;
	setp.ge.s32 	%p23, %r1, %r2;
	@%p23 bra 	$L__BB0_58;
	sub.s32 	%r126, %r2, %r1;
	and.b32  	%r25, %r126, 3;
	setp.eq.s32 	%p24, %r25, 0;
	mov.u32 	%r146, %r1;
	@%p24 bra 	$L__BB0_27;
	neg.s32 	%r138, %r25;
	mov.u32 	%r146, %r1;
$L__BB0_19:
	.pragma "nounroll";
	mul.wide.s32 	%rd22, %r146, 4;
	add.s64 	%rd6, %rd1, %rd22;
	setp.lt.s32 	%p25, %r152, %r137;
	@%p25 bra 	$L__BB0_22;
	mul.wide.s32 	%rd23, %r151, 4;
	add.s64 	%rd24, %rd2, %rd23;
	ld.global.u32 	%r143, [%rd24];
$L__BB0_21:
	add.s32 	%r151, %r151, 1;
	st.global.u32 	[%rd6], %r143;
	bra.uni 	$L__BB0_26;
$L__BB0_22:
	setp.lt.s32 	%p26, %r151, %r24;
	@%p26 bra 	$L__BB0_24;
	mul.wide.s32 	%rd25, %r152, 4;
	add.s64 	%rd26, %rd3, %rd25;
	ld.global.u32 	%r142, [%rd26];
	bra.uni 	$L__BB0_25;
$L__BB0_24:
	mul.wide.s32 	%rd27, %r152, 4;
	add.s64 	%rd28, %rd3, %rd27;
	ld.global.u32 	%r142, [%rd28];
	mul.wide.s32 	%rd29, %r151, 4;
	add.s64 	%rd30, %rd2, %rd29;
	ld.global.u32 	%r143, [%rd30];
	setp.gt.s32 	%p27, %r142, %r143;
	@%p27 bra 	$L__BB0_21;
$L__BB0_25:
	add.s32 	%r152, %r152, 1;
	st.global.u32 	[%rd6], %r142;
$L__BB0_26:
	add.s32 	%r146, %r146, 1;
	add.s32 	%r138, %r138, 1;
	setp.ne.s32 	%p28, %r138, 0;
	@%p28 bra 	$L__BB0_19;
$L__BB0_27:
	sub.s32 	%r127, %r1, %r2;
	setp.gt.u32 	%p29, %r127, -4;
	@%p29 bra 	$L__BB0_58;
	sub.s32 	%r149, %r146, %r2;
	add.s64 	%rd7, %rd1, 8;
$L__BB0_29:
	mul.wide.s32 	%rd31, %r146, 4;
	add.s64 	%rd8, %rd7, %rd31;
	setp.lt.s32 	%p30, %r152, %r137;
	@%p30 bra 	$L__BB0_32;
	mul.wide.s32 	%rd32, %r151, 4;
	add.s64 	%rd33, %rd2, %rd32;
	ld.global.u32 	%r154, [%rd33];
$L__BB0_31:
	add.s32 	%r151, %r151, 1;
	st.global.u32 	[%rd8+-8], %r154;
	bra.uni 	$L__BB0_36;
$L__BB0_32:
	setp.lt.s32 	%p31, %r151, %r24;
	@%p31 bra 	$L__BB0_34;
	mul.wide.s32 	%rd34, %r152, 4;
	add.s64 	%rd35, %rd3, %rd34;
	ld.global.u32 	%r153, [%rd35];
	bra.uni 	$L__BB0_35;
$L__BB0_34:
	mul.wide.s32 	%rd36, %r152, 4;
	add.s64 	%rd37, %rd3, %rd36;
	ld.global.u32 	%r153, [%rd37];
	mul.wide.s32 	%rd38, %r151, 4;
	add.s64 	%rd39, %rd2, %rd38;
	ld.global.u32 	%r154, [%rd39];
	setp.gt.s32 	%p32, %r153, %r154;
	@%p32 bra 	$L__BB0_31;
$L__BB0_35:
	add.s32 	%r152, %r152, 1;
	st.global.u32 	[%rd8+-8], %r153;
$L__BB0_36:
	setp.lt.s32 	%p33, %r152, %r137;
	@%p33 bra 	$L__BB0_39;
	mul.wide.s32 	%rd40, %r151, 4;
	add.s64 	%rd41, %rd2, %rd40;
	ld.global.u32 	%r158, [%rd41];
$L__BB0_38:
	add.s32 	%r151, %r151, 1;
	st.global.u32 	[%rd8+-4], %r158;
	bra.uni 	$L__BB0_43;
$L__BB0_39:
	setp.lt.s32 	%p34, %r151, %r24;
	@%p34 bra 	$L__BB0_41;
	mul.wide.s32 	%rd42, %r152, 4;
	add.s64 	%rd43, %rd3, %rd42;
	ld.global.u32 	%r157, [%rd43];
	bra.uni 	$L__BB0_42;
$L__BB0_41:
	mul.wide.s32 	%rd44, %r152, 4;
	add.s64 	%rd45, %rd3, %rd44;
	ld.global.u32 	%r157, [%rd45];
	mul.wide.s32 	%rd46, %r151, 4;
	add.s64 	%rd47, %rd2, %rd46;
	ld.global.u32 	%r158, [%rd47];
	setp.gt.s32 	%p35, %r157, %r158;
	@%p35 bra 	$L__BB0_38;
$L__BB0_42:
	add.s32 	%r152, %r152, 1;
	st.global.u32 	[%rd8+-4], %r157;
$L__BB0_43:
	setp.lt.s32 	%p36, %r152, %r137;
	@%p36 bra 	$L__BB0_46;
	mul.wide.s32 	%rd48, %r151, 4;
	add.s64 	%rd49, %rd2, %rd48;
	ld.global.u32 	%r162, [%rd49];
$L__BB0_45:
	add.s32 	%r151, %r151, 1;
	st.global.u32 	[%rd8], %r162;
	bra.uni 	$L__BB0_50;
$L__BB0_46:
	setp.lt.s32 	%p37, %r151, %r24;
	@%p37 bra 	$L__BB0_48;
	mul.wide.s32 	%rd50, %r152, 4;
	add.s64 	%rd51, %rd3, %rd50;
	ld.global.u32 	%r161, [%rd51];
	bra.uni 	$L__BB0_49;
$L__BB0_48:
	mul.wide.s32 	%rd52, %r152, 4;
	add.s64 	%rd53, %rd3, %rd52;
	ld.global.u32 	%r161, [%rd53];
	mul.wide.s32 	%rd54, %r151, 4;
	add.s64 	%rd55, %rd2, %rd54;
	ld.global.u32 	%r162, [%rd55];
	setp.gt.s32 	%p38, %r161, %r162;
	@%p38 bra 	$L__BB0_45;
$L__BB0_49:
	add.s32 	%r152, %r152, 1;
	st.global.u32 	[%rd8], %r161;
$L__BB0_50:
	setp.lt.s32 	%p39, %r152, %r137;
	@%p39 bra 	$L__BB0_53;
	mul.wide.s32 	%rd56, %r151, 4;
	add.s64 	%rd57, %rd2, %rd56;
	ld.global.u32 	%r166, [%rd57];
$L__BB0_52:
	add.s32 	%r151, %r151, 1;
	st.global.u32 	[%rd8+4], %r166;
	bra.uni 	$L__BB0_57;
$L__BB0_53:
	setp.lt.s32 	%p40, %r151, %r24;
	@%p40 bra 	$L__BB0_55;
	mul.wide.s32 	%rd58, %r152, 4;
	add.s64 	%rd59, %rd3, %rd58;
	ld.global.u32 	%r165, [%rd59];
	bra.uni 	$L__BB0_56;
$L__BB0_55:
	mul.wide.s32 	%rd60, %r152, 4;
	add.s64 	%rd61, %rd3, %rd60;
	ld.global.u32 	%r165, [%rd61];
	mul.wide.s32 	%rd62, %r151, 4;
	add.s64 	%rd63, %rd2, %rd62;
	ld.global.u32 	%r166, [%rd63];
	setp.gt.s32 	%p41, %r165, %r166;
	@%p41 bra 	$L__BB0_52;
$L__BB0_56:
	add.s32 	%r152, %r152, 1;
	st.global.u32 	[%rd8+4], %r165;
$L__BB0_57:
	add.s32 	%r146, %r146, 4;
	add.s32 	%r149, %r149, 4;
	setp.ne.s32 	%p42, %r149, 0;
	@%p42 bra 	$L__BB0_29;
$L__BB0_58:
	ret;

}
	// .globl	_Z21mergeKernel_optimizedPKiiS0_iPi
.visible .entry _Z21mergeKernel_optimizedPKiiS0_iPi(
	.param .u64 .ptr .align 1 _Z21mergeKernel_optimizedPKiiS0_iPi_param_0,
	.param .u32 _Z21mergeKernel_optimizedPKiiS0_iPi_param_1,
	.param .u64 .ptr .align 1 _Z21mergeKernel_optimizedPKiiS0_iPi_param_2,
	.param .u32 _Z21mergeKernel_optimizedPKiiS0_iPi_param_3,
	.param .u64 .ptr .align 1 _Z21mergeKernel_optimizedPKiiS0_iPi_param_4
)
{
	.reg .pred 	%p<78>;
	.reg .b32 	%r<390>;
	.reg .b64 	%rd<45>;
	// demoted variable
	.shared .align 4 .u32 _ZZ21mergeKernel_optimizedPKiiS0_iPiE13A_start_index;
	// demoted variable
	.shared .align 4 .u32 _ZZ21mergeKernel_optimizedPKiiS0_iPiE13B_start_index;
	// demoted variable
	.shared .align 4 .u32 _ZZ21mergeKernel_optimizedPKiiS0_iPiE11A_end_index;
	// demoted variable
	.shared .align 4 .u32 _ZZ21mergeKernel_optimizedPKiiS0_iPiE11B_end_index;
	ld.param.u64 	%rd11, [_Z21mergeKernel_optimizedPKiiS0_iPi_param_0];
	ld.param.u32 	%r163, [_Z21mergeKernel_optimizedPKiiS0_iPi_param_1];
	ld.param.u64 	%rd12, [_Z21mergeKernel_optimizedPKiiS0_iPi_param_2];
	ld.param.u32 	%r164, [_Z21mergeKernel_optimizedPKiiS0_iPi_param_3];
	ld.param.u64 	%rd13, [_Z21mergeKernel_optimizedPKiiS0_iPi_param_4];
	cvta.to.global.u64 	%rd1, %rd13;
	cvta.to.global.u64 	%rd2, %rd12;
	cvta.to.global.u64 	%rd3, %rd11;
	add.s32 	%r165, %r164, %r163;
	mov.u32 	%r1, %ntid.x;
	mov.u32 	%r166, %ctaid.x;
	mov.u32 	%r167, %nctaid.x;
	mul.lo.s32 	%r168, %r165, %r166;
	div.s32 	%r2, %r168, %r167;
	add.s32 	%r169, %r168, %r165;
	div.s32 	%r3, %r169, %r167;
	mov.u32 	%r4, %tid.x;
	setp.ne.s32 	%p1, %r4, 0;
	@%p1 bra 	$L__BB1_18;
	setp.gt.s32 	%p2, %r2, %r164;
	sub.s32 	%r170, %r2, %r164;
	selp.b32 	%r331, %r170, 0, %p2;
	min.s32 	%r327, %r2, %r163;
	setp.ge.s32 	%p3, %r331, %r327;
	@%p3 bra 	$L__BB1_9;
	mov.u32 	%r328, %r331;
$L__BB1_3:
	add.s32 	%r171, %r327, %r328;
	shr.u32 	%r172, %r171, 31;
	add.s32 	%r173, %r171, %r172;
	shr.s32 	%r331, %r173, 1;
	sub.s32 	%r10, %r2, %r331;
	setp.lt.s32 	%p4, %r171, 2;
	setp.ge.s32 	%p5, %r10, %r164;
	mul.wide.s32 	%rd14, %r331, 4;
	add.s64 	%rd4, %rd3, %rd14;
	or.pred  	%p6, %p4, %p5;
	@%p6 bra 	$L__BB1_5;
	ld.global.u32 	%r175, [%rd4+-4];
	mul.wide.s32 	%rd15, %r10, 4;
	add.s64 	%rd16, %rd2, %rd15;
	ld.global.u32 	%r176, [%rd16];
	setp.gt.s32 	%p7, %r175, %r176;
	@%p7 bra 	$L__BB1_8;
$L__BB1_5:
	setp.lt.s32 	%p8, %r10, 1;
	setp.ge.s32 	%p9, %r331, %r163;
	or.pred  	%p10, %p9, %p8;
	@%p10 bra 	$L__BB1_9;
	add.s32 	%r177, %r10, -1;
	mul.wide.u32 	%rd17, %r177, 4;
	add.s64 	%rd18, %rd2, %rd17;
	ld.global.u32 	%r178, [%rd18];
	ld.global.u32 	%r179, [%rd4];
	setp.le.s32 	%p11, %r178, %r179;
	@%p11 bra 	$L__BB1_9;
	add.s32 	%r328, %r331, 1;
	mov.u32 	%r331, %r327;
$L__BB1_8:
	setp.lt.s32 	%p12, %r328, %r331;
	mov.u32 	%r327, %r331;
	mov.u32 	%r331, %r328;
	@%p12 bra 	$L__BB1_3;
$L__BB1_9:
	st.shared.u32 	[_ZZ21mergeKernel_optimizedPKiiS0_iPiE13A_start_index], %r331;
	sub.s32 	%r180, %r2, %r331;
	st.shared.u32 	[_ZZ21mergeKernel_optimizedPKiiS0_iPiE13B_start_index], %r180;
	setp.gt.s32 	%p13, %r3, %r164;
	sub.s32 	%r181, %r3, %r164;
	selp.b32 	%r336, %r181, 0, %p13;
	min.s32 	%r332, %r3, %r163;
	setp.ge.s32 	%p14, %r336, %r332;
	@%p14 bra 	$L__BB1_17;
	mov.u32 	%r333, %r336;
$L__BB1_11:
	add.s32 	%r182, %r332, %r333;
	shr.u32 	%r183, %r182, 31;
	add.s32 	%r184, %r182, %r183;
	shr.s32 	%r336, %r184, 1;
	sub.s32 	%r20, %r3, %r336;
	setp.lt.s32 	%p15, %r182, 2;
	setp.ge.s32 	%p16, %r20, %r164;
	mul.wide.s32 	%rd19, %r336, 4;
	add.s64 	%rd5, %rd3, %rd19;
	or.pred  	%p17, %p15, %p16;
	@%p17 bra 	$L__BB1_13;
	ld.global.u32 	%r186, [%rd5+-4];
	mul.wide.s32 	%rd20, %r20, 4;
	add.s64 	%rd21, %rd2, %rd20;
	ld.global.u32 	%r187, [%rd21];
	setp.gt.s32 	%p18, %r186, %r187;
	@%p18 bra 	$L__BB1_16;
$L__BB1_13:
	setp.lt.s32 	%p19, %r20, 1;
	setp.ge.s32 	%p20, %r336, %r163;
	or.pred  	%p21, %p20, %p19;
	@%p21 bra 	$L__BB1_17;
	add.s32 	%r188, %r20, -1;
	mul.wide.u32 	%rd22, %r188, 4;
	add.s64 	%rd23, %rd2, %rd22;
	ld.global.u32 	%r189, [%rd23];
	ld.global.u32 	%r190, [%rd5];
	setp.le.s32 	%p22, %r189, %r190;
	@%p22 bra 	$L__BB1_17;
	add.s32 	%r333, %r336, 1;
	mov.u32 	%r336, %r332;
$L__BB1_16:
	setp.lt.s32 	%p23, %r333, %r336;
	mov.u32 	%r332, %r336;
	mov.u32 	%r336, %r333;
	@%p23 bra 	$L__BB1_11;
$L__BB1_17:
	st.shared.u32 	[_ZZ21mergeKernel_optimizedPKiiS0_iPiE11A_end_index], %r336;
	sub.s32 	%r191, %r3, %r336;
	st.shared.u32 	[_ZZ21mergeKernel_optimizedPKiiS0_iPiE11B_end_index], %r191;
$L__BB1_18:
	bar.sync 	0;
	ld.shared.u32 	%r25, [_ZZ21mergeKernel_optimizedPKiiS0_iPiE11A_end_index];
	ld.shared.u32 	%r26, [_ZZ21mergeKernel_optimizedPKiiS0_iPiE13A_start_index];
	sub.s32 	%r27, %r25, %r26;
	ld.shared.u32 	%r192, [_ZZ21mergeKernel_optimizedPKiiS0_iPiE11B_end_index];
	ld.shared.u32 	%r28, [_ZZ21mergeKernel_optimizedPKiiS0_iPiE13B_start_index];
	sub.s32 	%r29, %r192, %r28;
	setp.ge.s32 	%p24, %r4, %r27;
	@%p24 bra 	$L__BB1_23;
	add.s32 	%r193, %r4, %r1;
	max.s32 	%r194, %r193, %r27;
	setp.lt.s32 	%p25, %r193, %r27;
	selp.u32 	%r195, 1, 0, %p25;
	add.s32 	%r196, %r193, %r195;
	sub.s32 	%r197, %r194, %r196;
	div.u32 	%r198, %r197, %r1;
	add.s32 	%r30, %r198, %r195;
	and.b32  	%r199, %r30, 3;
	setp.eq.s32 	%p26, %r199, 3;
	mov.u32 	%r345, %r4;
	@%p26 bra 	$L__BB1_22;
	add.s32 	%r200, %r30, 1;
	and.b32  	%r201, %r200, 3;
	shl.b32 	%r202, %r4, 2;
	mov.u32 	%r203, s_data;
	add.s32 	%r339, %r203, %r202;
	shl.b32 	%r32, %r1, 2;
	add.s32 	%r338, %r4, %r26;
	neg.s32 	%r337, %r201;
	mad.lo.s32 	%r345, %r1, %r201, %r4;
$L__BB1_21:
	.pragma "nounroll";
	mul.wide.s32 	%rd24, %r338, 4;
	add.s64 	%rd25, %rd3, %rd24;
	ld.global.u32 	%r204, [%rd25];
	st.shared.u32 	[%r339], %r204;
	add.s32 	%r339, %r339, %r32;
	add.s32 	%r338, %r338, %r1;
	add.s32 	%r337, %r337, 1;
	setp.ne.s32 	%p27, %r337, 0;
	@%p27 bra 	$L__BB1_21;
$L__BB1_22:
	setp.lt.u32 	%p28, %r30, 3;
	@%p28 bra 	$L__BB1_23;
	bra.uni 	$L__BB1_88;
$L__BB1_23:
	shl.b32 	%r217, %r27, 2;
	mov.u32 	%r218, s_data;
	add.s32 	%r43, %r218, %r217;
	setp.ge.s32 	%p30, %r4, %r29;
	@%p30 bra 	$L__BB1_29;
	add.s32 	%r219, %r4, %r1;
	max.s32 	%r220, %r219, %r29;
	setp.lt.s32 	%p31, %r219, %r29;
	selp.u32 	%r221, 1, 0, %p31;
	add.s32 	%r222, %r219, %r221;
	sub.s32 	%r223, %r220, %r222;
	div.u32 	%r224, %r223, %r1;
	add.s32 	%r44, %r224, %r221;
	and.b32  	%r225, %r44, 3;
	setp.eq.s32 	%p32, %r225, 3;
	mov.u32 	%r346, %r4;
	@%p32 bra 	$L__BB1_27;
	add.s32 	%r226, %r44, 1;
	and.b32  	%r227, %r226, 3;
	shl.b32 	%r228, %r4, 2;
	shl.b32 	%r229, %r25, 2;
	add.s32 	%r230, %r228, %r229;
	shl.b32 	%r231, %r26, 2;
	sub.s32 	%r232, %r230, %r231;
	add.s32 	%r343, %r218, %r232;
	shl.b32 	%r46, %r1, 2;
	add.s32 	%r342, %r4, %r28;
	neg.s32 	%r341, %r227;
	mad.lo.s32 	%r346, %r1, %r227, %r4;
$L__BB1_26:
	.pragma "nounroll";
	mul.wide.s32 	%rd32, %r342, 4;
	add.s64 	%rd33, %rd2, %rd32;
	ld.global.u32 	%r234, [%rd33];
	st.shared.u32 	[%r343], %r234;
	add.s32 	%r343, %r343, %r46;
	add.s32 	%r342, %r342, %r1;
	add.s32 	%r341, %r341, 1;
	setp.ne.s32 	%p33, %r341, 0;
	@%p33 bra 	$L__BB1_26;
$L__BB1_27:
	setp.lt.u32 	%p34, %r44, 3;
	@%p34 bra 	$L__BB1_29;
$L__BB1_28:
	add.s32 	%r235, %r28, %r346;
	mul.wide.s32 	%rd34, %r235, 4;
	add.s64 	%rd35, %rd2, %rd34;
	ld.global.u32 	%r236, [%rd35];
	shl.b32 	%r237, %r346, 2;
	add.s32 	%r238, %r43, %r237;
	st.shared.u32 	[%r238], %r236;
	shl.b32 	%r239, %r1, 2;
	cvt.u64.u32 	%rd36, %r239;
	add.s64 	%rd37, %rd35, %rd36;
	ld.global.u32 	%r240, [%rd37];
	add.s32 	%r241, %r238, %r239;
	st.shared.u32 	[%r241], %r240;
	add.s64 	%rd38, %rd37, %rd36;
	ld.global.u32 	%r242, [%rd38];
	add.s32 	%r243, %r241, %r239;
	st.shared.u32 	[%r243], %r242;
	add.s64 	%rd39, %rd38, %rd36;
	ld.global.u32 	%r244, [%rd39];
	add.s32 	%r245, %r243, %r239;
	st.shared.u32 	[%r245], %r244;
	add.s32 	%r346, %r239, %r346;
	setp.lt.s32 	%p35, %r346, %r29;
	@%p35 bra 	$L__BB1_28;
$L__BB1_29:
	bar.sync 	0;
	add.s32 	%r246, %r29, %r27;
	add.s32 	%r247, %r1, %r246;
	add.s32 	%r248, %r247, -1;
	div.s32 	%r249, %r248, %r1;
	mul.lo.s32 	%r61, %r249, %r4;
	add.s32 	%r250, %r61, %r249;
	min.s32 	%r62, %r250, %r246;
	setp.gt.s32 	%p36, %r61, %r29;
	sub.s32 	%r251, %r61, %r29;
	selp.b32 	%r373, %r251, 0, %p36;
	min.s32 	%r347, %r61, %r27;
	setp.ge.s32 	%p37, %r373, %r347;
	@%p37 bra 	$L__BB1_37;
	mov.u32 	%r348, %r373;
$L__BB1_31:
	add.s32 	%r252, %r347, %r348;
	shr.u32 	%r253, %r252, 31;
	add.s32 	%r254, %r252, %r253;
	shr.s32 	%r373, %r254, 1;
	sub.s32 	%r68, %r61, %r373;
	setp.lt.s32 	%p38, %r252, 2;
	setp.ge.s32 	%p39, %r68, %r29;
	shl.b32 	%r256, %r373, 2;
	add.s32 	%r69, %r218, %r256;
	shl.b32 	%r258, %r68, 2;
	add.s32 	%r70, %r43, %r258;
	or.pred  	%p40, %p38, %p39;
	@%p40 bra 	$L__BB1_33;
	ld.shared.u32 	%r259, [%r69+-4];
	ld.shared.u32 	%r260, [%r70];
	setp.gt.s32 	%p41, %r259, %r260;
	@%p41 bra 	$L__BB1_36;
$L__BB1_33:
	setp.lt.s32 	%p42, %r68, 1;
	setp.ge.s32 	%p43, %r373, %r27;
	or.pred  	%p44, %p43, %p42;
	@%p44 bra 	$L__BB1_37;
	ld.shared.u32 	%r261, [%r70+-4];
	ld.shared.u32 	%r262, [%r69];
	setp.le.s32 	%p45, %r261, %r262;
	@%p45 bra 	$L__BB1_37;
	add.s32 	%r348, %r373, 1;
	mov.u32 	%r373, %r347;
$L__BB1_36:
	setp.lt.s32 	%p46, %r348, %r373;
	mov.u32 	%r347, %r373;
	mov.u32 	%r373, %r348;
	@%p46 bra 	$L__BB1_31;
$L__BB1_37:
	sub.s32 	%r372, %r61, %r373;
	setp.gt.s32 	%p47, %r62, %r29;
	sub.s32 	%r263, %r62, %r29;
	selp.b32 	%r356, %r263, 0, %p47;
	min.s32 	%r352, %r62, %r27;
	setp.ge.s32 	%p48, %r356, %r352;
	@%p48 bra 	$L__BB1_45;
	mov.u32 	%r353, %r356;
$L__BB1_39:
	add.s32 	%r264, %r352, %r353;
	shr.u32 	%r265, %r264, 31;
	add.s32 	%r266, %r264, %r265;
	shr.s32 	%r356, %r266, 1;
	sub.s32 	%r81, %r62, %r356;
	setp.lt.s32 	%p49, %r264, 2;
	setp.ge.s32 	%p50, %r81, %r29;
	shl.b32 	%r268, %r356, 2;
	add.s32 	%r82, %r218, %r268;
	shl.b32 	%r270, %r81, 2;
	add.s32 	%r83, %r43, %r270;
	or.pred  	%p51, %p49, %p50;
	@%p51 bra 	$L__BB1_41;
	ld.shared.u32 	%r271, [%r82+-4];
	ld.shared.u32 	%r272, [%r83];
	setp.gt.s32 	%p52, %r271, %r272;
	@%p52 bra 	$L__BB1_44;
$L__BB1_41:
	setp.lt.s32 	%p53, %r81, 1;
	setp.ge.s32 	%p54, %r356, %r27;
	or.pred  	%p55, %p54, %p53;
	@%p55 bra 	$L__BB1_45;
	ld.shared.u32 	%r273, [%r83+-4];
	ld.shared.u32 	%r274, [%r82];
	setp.le.s32 	%p56, %r273, %r274;
	@%p56 bra 	$L__BB1_45;
	add.s32 	%r353, %r356, 1;
	mov.u32 	%r356, %r352;
$L__BB1_44:
	setp.lt.s32 	%p57, %r353, %r356;
	mov.u32 	%r352, %r356;
	mov.u32 	%r356, %r353;
	@%p57 bra 	$L__BB1_39;
$L__BB1_45:
	sub.s32 	%r88, %r62, %r356;
	setp.ge.s32 	%p58, %r61, %r62;
	@%p58 bra 	$L__BB1_87;
	sub.s32 	%r275, %r62, %r61;
	and.b32  	%r89, %r275, 3;
	setp.eq.s32 	%p59, %r89, 0;
	mov.u32 	%r366, %r61;
	@%p59 bra 	$L__BB1_56;
	add.s32 	%r358, %r2, %r61;
	neg.s32 	%r357, %r89;
	mov.u32 	%r366, %r61;
$L__BB1_48:
	.pragma "nounroll";
	mul.wide.s32 	%rd40, %r358, 4;
	add.s64 	%rd6, %rd1, %rd40;
	setp.lt.s32 	%p60, %r373, %r356;
	@%p60 bra 	$L__BB1_51;
	shl.b32 	%r276, %r372, 2;
	add.s32 	%r277, %r43, %r276;
	ld.shared.u32 	%r363, [%r277];
$L__BB1_50:
	add.s32 	%r372, %r372, 1;
	st.global.u32 	[%rd6], %r363;
	bra.uni 	$L__BB1_55;
$L__BB1_51:
	setp.lt.s32 	%p61, %r372, %r88;
	@%p61 bra 	$L__BB1_53;
	shl.b32 	%r278, %r373, 2;
	add.s32 	%r280, %r218, %r278;
	ld.shared.u32 	%r362, [%r280];
	bra.uni 	$L__BB1_54;
$L__BB1_53:
	shl.b32 	%r281, %r373, 2;
	add.s32 	%r283, %r218, %r281;
	ld.shared.u32 	%r362, [%r283];
	shl.b32 	%r284, %r372, 2;
	add.s32 	%r285, %r43, %r284;
	ld.shared.u32 	%r363, [%r285];
	setp.gt.s32 	%p62, %r362, %r363;
	@%p62 bra 	$L__BB1_50;
$L__BB1_54:
	add.s32 	%r373, %r373, 1;
	st.global.u32 	[%rd6], %r362;
$L__BB1_55:
	add.s32 	%r366, %r366, 1;
	add.s32 	%r358, %r358, 1;
	add.s32 	%r357, %r357, 1;
	setp.ne.s32 	%p63, %r357, 0;
	@%p63 bra 	$L__BB1_48;
$L__BB1_56:
	sub.s32 	%r286, %r61, %r62;
	setp.gt.u32 	%p64, %r286, -4;
	@%p64 bra 	$L__BB1_87;
	add.s64 	%rd7, %rd1, 12;
	cvt.s64.s32 	%rd8, %r2;
	sub.s32 	%r370, %r366, %r62;
	add.s32 	%r369, %r366, %r2;
$L__BB1_58:
	mul.wide.s32 	%rd41, %r369, 4;
	add.s64 	%rd9, %rd1, %rd41;
	setp.lt.s32 	%p65, %r373, %r356;
	@%p65 bra 	$L__BB1_61;
	shl.b32 	%r287, %r372, 2;
	add.s32 	%r288, %r43, %r287;
	ld.shared.u32 	%r375, [%r288];
$L__BB1_60:
	add.s32 	%r372, %r372, 1;
	st.global.u32 	[%rd9], %r375;
	bra.uni 	$L__BB1_65;
$L__BB1_61:
	setp.lt.s32 	%p66, %r372, %r88;
	@%p66 bra 	$L__BB1_63;
	shl.b32 	%r289, %r373, 2;
	add.s32 	%r291, %r218, %r289;
	ld.shared.u32 	%r374, [%r291];
	bra.uni 	$L__BB1_64;
$L__BB1_63:
	shl.b32 	%r292, %r373, 2;
	add.s32 	%r294, %r218, %r292;
	ld.shared.u32 	%r374, [%r294];
	shl.b32 	%r295, %r372, 2;
	add.s32 	%r296, %r43, %r295;
	ld.shared.u32 	%r375, [%r296];
	setp.gt.s32 	%p67, %r374, %r375;
	@%p67 bra 	$L__BB1_60;
$L__BB1_64:
	add.s32 	%r373, %r373, 1;
	st.global.u32 	[%rd9], %r374;
$L__BB1_65:
	cvt.s64.s32 	%rd42, %r366;
	add.s64 	%rd43, %rd8, %rd42;
	shl.b64 	%rd44, %rd43, 2;
	add.s64 	%rd10, %rd7, %rd44;
	setp.lt.s32 	%p68, %r373, %r356;
	@%p68 bra 	$L__BB1_68;
	shl.b32 	%r297, %r372, 2;
	add.s32 	%r298, %r43, %r297;
	ld.shared.u32 	%r379, [%r298];
$L__BB1_67:
	add.s32 	%r372, %r372, 1;
	st.global.u32 	[%rd10+-8], %r379;
	bra.uni 	$L__BB1_72;
$L__BB1_68:
	setp.lt.s32 	%p69, %r372, %r88;
	@%p69 bra 	$L__BB1_70;
	shl.b32 	%r299, %r373, 2;
	add.s32 	%r301, %r218, %r299;
	ld.shared.u32 	%r378, [%r301];
	bra.uni 	$L__BB1_71;
$L__BB1_70:
	shl.b32 	%r302, %r373, 2;
	add.s32 	%r304, %r218, %r302;
	ld.shared.u32 	%r378, [%r304];
	shl.b32 	%r305, %r372, 2;
	add.s32 	%r306, %r43, %r305;
	ld.shared.u32 	%r379, [%r306];
	setp.gt.s32 	%p70, %r378, %r379;
	@%p70 bra 	$L__BB1_67;
$L__BB1_71:
	add.s32 	%r373, %r373, 1;
	st.global.u32 	[%rd10+-8], %r378;
$L__BB1_72:
	setp.lt.s32 	%p71, %r373, %r356;
	@%p71 bra 	$L__BB1_75;
	shl.b32 	%r307, %r372, 2;
	add.s32 	%r308, %r43, %r307;
	ld.shared.u32 	%r383, [%r308];
$L__BB1_74:
	add.s32 	%r372, %r372, 1;
	st.global.u32 	[%rd10+-4], %r383;
	bra.uni 	$L__BB1_79;
$L__BB1_75:
	setp.lt.s32 	%p72, %r372, %r88;
	@%p72 bra 	$L__BB1_77;
	shl.b32 	%r309, %r373, 2;
	add.s32 	%r311, %r218, %r309;
	ld.shared.u32 	%r382, [%r311];
	bra.uni 	$L__BB1_78;
$L__BB1_77:
	shl.b32 	%r312, %r373, 2;
	add.s32 	%r314, %r218, %r312;
	ld.shared.u32 	%r382, [%r314];
	shl.b32 	%r315, %r372, 2;
	add.s32 	%r316, %r43, %r315;
	ld.shared.u32 	%r383, [%r316];
	setp.gt.s32 	%p73, %r382, %r383;
	@%p73 bra 	$L__BB1_74;
$L__BB1_78:
	add.s32 	%r373, %r373, 1;
	st.global.u32 	[%rd10+-4], %r382;
$L__BB1_79:
	setp.lt.s32 	%p74, %r373, %r356;
	@%p74 bra 	$L__BB1_82;
	shl.b32 	%r317, %r372, 2;
	add.s32 	%r318, %r43, %r317;
	ld.shared.u32 	%r387, [%r318];
$L__BB1_81:
	add.s32 	%r372, %r372, 1;
	st.global.u32 	[%rd10], %r387;
	bra.uni 	$L__BB1_86;
$L__BB1_82:
	setp.lt.s32 	%p75, %r372, %r88;
	@%p75 bra 	$L__BB1_84;
	shl.b32 	%r319, %r373, 2;
	add.s32 	%r321, %r218, %r319;
	ld.shared.u32 	%r386, [%r321];
	bra.uni 	$L__BB1_85;
$L__BB1_84:
	shl.b32 	%r322, %r373, 2;
	add.s32 	%r324, %r218, %r322;
	ld.shared.u32 	%r386, [%r324];
	shl.b32 	%r325, %r372, 2;
	add.s32 	%r326, %r43, %r325;
	ld.shared.u32 	%r387, [%r326];
	setp.gt.s32 	%p76, %r386, %r387;
	@%p76 bra 	$L__BB1_81;
$L__BB1_85:
	add.s32 	%r373, %r373, 1;
	st.global.u32 	[%rd10], %r386;
$L__BB1_86:
	add.s32 	%r366, %r366, 4;
	add.s32 	%r370, %r370, 4;
	add.s32 	%r369, %r369, 4;
	setp.ne.s32 	%p77, %r370, 0;
	@%p77 bra 	$L__BB1_58;
$L__BB1_87:
	ret;
$L__BB1_88:
	add.s32 	%r205, %r26, %r345;
	mul.wide.s32 	%rd26, %r205, 4;
	add.s64 	%rd27, %rd3, %rd26;
	ld.global.u32 	%r206, [%rd27];
	shl.b32 	%r207, %r345, 2;
	mov.u32 	%r208, s_data;
	add.s32 	%r209, %r208, %r207;
	st.shared.u32 	[%r209], %r206;
	shl.b32 	%r210, %r1, 2;
	cvt.u64.u32 	%rd28, %r210;
	add.s64 	%rd29, %rd27, %rd28;
	ld.global.u32 	%r211, [%rd29];
	add.s32 	%r212, %r209, %r210;
	st.shared.u32 	[%r212], %r211;
	add.s64 	%rd30, %rd29, %rd28;
	ld.global.u32 	%r213, [%rd30];
	add.s32 	%r214, %r212, %r210;
	st.shared.u32 	[%r214], %r213;
	add.s64 	%rd31, %rd30, %rd28;
	ld.global.u32 	%r215, [%rd31];
	add.s32 	%r216, %r214, %r210;
	st.shared.u32 	[%r216], %r215;
	add.s32 	%r345, %r210, %r345;
	setp.lt.s32 	%p29, %r345, %r27;
	@%p29 bra 	$L__BB1_88;
	bra.uni 	$L__BB1_23;

}


// ===== COMPILED SASS (sm_100) =====

	.target	sm_100

	.elftype	@"ET_EXEC"


//--------------------- .note.nv.tkinfo           --------------------------
	.section	.note.nv.tkinfo,"",@"SHT_NOTE"
	.sectionflags	@"SHF_NOTE_NV_TKINFO"
	.tkinfo
        /*0018*/ 	.word	0x00000002
        /*0030*/ 	.string	""
        /*0030*/ 	.string	"ptxas"
        /*0030*/ 	.string	"Cuda compilation tools, release 13.0, V13.0.88"
        /*0030*/ 	.string	"Build cuda_13.0.r13.0/compiler.36424714_0"
        /*0030*/ 	.string	"-arch sm_100 -m 64 "



//--------------------- .note.nv.cuinfo           --------------------------
	.section	.note.nv.cuinfo,"",@"SHT_NOTE"
	.sectionflags	@"SHF_NOTE_NV_CUINFO"
        /*0018*/ 	.short	0x0002
        /*001a*/ 	.short	0x0064
        /*001c*/ 	.short	0x0082
	.zero		2


//--------------------- .nv.info                  --------------------------
	.section	.nv.info,"",@"SHT_CUDA_INFO"
	.align	4


	//----- nvinfo : EIATTR_REGCOUNT
	.align		4
        /*0000*/ 	.byte	0x04, 0x2f
        /*0002*/ 	.short	(.L_1 - .L_0)
	.align		4
.L_0:
        /*0004*/ 	.word	index@(_Z20mergeKernel_baselinePKiiS0_iPi)
        /*0008*/ 	.word	0x00000018


	//----- nvinfo : EIATTR_FRAME_SIZE
	.align		4
.L_1:
        /*000c*/ 	.byte	0x04, 0x11
        /*000e*/ 	.short	(.L_3 - .L_2)
	.align		4
.L_2:
        /*0010*/ 	.word	index@(_Z20mergeKernel_baselinePKiiS0_iPi)
        /*0014*/ 	.word	0x00000000


	//----- nvinfo : EIATTR_REGCOUNT
	.align		4
.L_3:
        /*0018*/ 	.byte	0x04, 0x2f
        /*001a*/ 	.short	(.L_5 - .L_4)
	.align		4
.L_4:
        /*001c*/ 	.word	index@(_Z21mergeKernel_optimizedPKiiS0_iPi)
        /*0020*/ 	.word	0x00000020


	//----- nvinfo : EIATTR_FRAME_SIZE
	.align		4
.L_5:
        /*0024*/ 	.byte	0x04, 0x11
        /*0026*/ 	.short	(.L_7 - .L_6)
	.align		4
.L_6:
        /*0028*/ 	.word	index@(_Z21mergeKernel_optimizedPKiiS0_iPi)
        /*002c*/ 	.word	0x00000000


	//----- nvinfo : EIATTR_MIN_STACK_SIZE
	.align		4
.L_7:
        /*0030*/ 	.byte	0x04, 0x12
        /*0032*/ 	.short	(.L_9 - .L_8)
	.align		4
.L_8:
        /*0034*/ 	.word	index@(_Z21mergeKernel_optimizedPKiiS0_iPi)
        /*0038*/ 	.word	0x00000000


	//----- nvinfo : EIATTR_MIN_STACK_SIZE
	.align		4
.L_9:
        /*003c*/ 	.byte	0x04, 0x12
        /*003e*/ 	.short	(.L_11 - .L_10)
	.align		4
.L_10:
        /*0040*/ 	.word	index@(_Z20mergeKernel_baselinePKiiS0_iPi)
        /*0044*/ 	.word	0x00000000
.L_11:


//--------------------- .nv.compat                --------------------------
	.section	.nv.compat,"",@"SHT_CUDA_COMPAT_INFO"
	.align	4
        /*0000*/ 	.byte	0x02, 0x09, 0x00, 0x00, 0x02, 0x02, 0x01, 0x00, 0x02, 0x05, 0x05, 0x00, 0x03, 0x07, 0x01, 0x01
        /*0010*/ 	.byte	0x02, 0x03, 0x00, 0x00, 0x02, 0x06, 0x01, 0x00, 0x04, 0x0b, 0x08, 0x00, 0x09, 0x00, 0x00, 0x00
        /*0020*/ 	.byte	0x00, 0x00, 0x00, 0x00


//--------------------- .nv.info._Z21mergeKernel_optimizedPKiiS0_iPi --------------------------
	.section	.nv.info._Z21mergeKernel_optimizedPKiiS0_iPi,"",@"SHT_CUDA_INFO"
	.sectionflags	@""
	.align	4


	//----- nvinfo : EIATTR_CUDA_API_VERSION
	.align		4
        /*0000*/ 	.byte	0x04, 0x37
        /*0002*/ 	.short	(.L_13 - .L_12)
.L_12:
        /*0004*/ 	.word	0x00000082


	//----- nvinfo : EIATTR_KPARAM_INFO
	.align		4
.L_13:
        /*0008*/ 	.byte	0x04, 0x17
        /*000a*/ 	.short	(.L_15 - .L_14)
.L_14:
        /*000c*/ 	.word	0x00000000
        /*0010*/ 	.short	0x0004
        /*0012*/ 	.short	0x0020
        /*0014*/ 	.byte	0x00, 0xf5, 0x21, 0x00


	//----- nvinfo : EIATTR_KPARAM_INFO
	.align		4
.L_15:
        /*0018*/ 	.byte	0x04, 0x17
        /*001a*/ 	.short	(.L_17 - .L_16)
.L_16:
        /*001c*/ 	.word	0x00000000
        /*0020*/ 	.short	0x0003
        /*0022*/ 	.short	0x0018
        /*0024*/ 	.byte	0x00, 0xf0, 0x11, 0x00


	//----- nvinfo : EIATTR_KPARAM_INFO
	.align		4
.L_17:
        /*0028*/ 	.byte	0x04, 0x17
        /*002a*/ 	.short	(.L_19 - .L_18)
.L_18:
        /*002c*/ 	.word	0x00000000
        /*0030*/ 	.short	0x0002
        /*0032*/ 	.short	0x0010
        /*0034*/ 	.byte	0x00, 0xf5, 0x21, 0x00


	//----- nvinfo : EIATTR_KPARAM_INFO
	.align		4
.L_19:
        /*0038*/ 	.byte	0x04, 0x17
        /*003a*/ 	.short	(.L_21 - .L_20)
.L_20:
        /*003c*/ 	.word	0x00000000
        /*0040*/ 	.short	0x0001
        /*0042*/ 	.short	0x0008
        /*0044*/ 	.byte	0x00, 0xf0, 0x11, 0x00


	//----- nvinfo : EIATTR_KPARAM_INFO
	.align		4
.L_21:
        /*0048*/ 	.byte	0x04, 0x17
        /*004a*/ 	.short	(.L_23 - .L_22)
.L_22:
        /*004c*/ 	.word	0x00000000
        /*0050*/ 	.short	0x0000
        /*0052*/ 	.short	0x0000
        /*0054*/ 	.byte	0x00, 0xf5, 0x21, 0x00


	//----- nvinfo : EIATTR_SPARSE_MMA_MASK
	.align		4
.L_23:
        /*0058*/ 	.byte	0x03, 0x50
        /*005a*/ 	.short	0x0000


	//----- nvinfo : EIATTR_MAXREG_COUNT
	.align		4
        /*005c*/ 	.byte	0x03, 0x1b
        /*005e*/ 	.short	0x00ff


	//----- nvinfo : EIATTR_NUM_BARRIERS
	.align		4
        /*0060*/ 	.byte	0x02, 0x4c
        /*0062*/ 	.byte	0x01
	.zero		1


	//----- nvinfo : EIATTR_MERCURY_ISA_VERSION
	.align		4
        /*0064*/ 	.byte	0x03, 0x5f
        /*0066*/ 	.short	0x0101


	//----- nvinfo : EIATTR_VRC_CTA_INIT_COUNT
	.align		4
        /*0068*/ 	.byte	0x02, 0x4a
	.zero		1
	.zero		1


	//----- nvinfo : EIATTR_EXIT_INSTR_OFFSETS
	.align		4
        /*006c*/ 	.byte	0x04, 0x1c
        /*006e*/ 	.short	(.L_25 - .L_24)


	//   ....[0]....
.L_24:
        /*0070*/ 	.word	0x00001ae0


	//   ....[1]....
        /*0074*/ 	.word	0x00001dc0


	//   ....[2]....
        /*0078*/ 	.word	0x00002520


	//----- nvinfo : EIATTR_CRS_STACK_SIZE
	.align		4
.L_25:
        /*007c*/ 	.byte	0x04, 0x1e
        /*007e*/ 	.short	(.L_27 - .L_26)
.L_26:
        /*0080*/ 	.word	0x00000000


	//----- nvinfo : EIATTR_CBANK_PARAM_SIZE
	.align		4
.L_27:
        /*0084*/ 	.byte	0x03, 0x19
        /*0086*/ 	.short	0x0028


	//----- nvinfo : EIATTR_PARAM_CBANK
	.align		4
        /*0088*/ 	.byte	0x04, 0x0a
        /*008a*/ 	.short	(.L_29 - .L_28)
	.align		4
.L_28:
        /*008c*/ 	.word	index@(.nv.constant0._Z21mergeKernel_optimizedPKiiS0_iPi)
        /*0090*/ 	.short	0x0380
        /*0092*/ 	.short	0x0028


	//----- nvinfo : EIATTR_SW_WAR
	.align		4
.L_29:
        /*0094*/ 	.byte	0x04, 0x36
        /*0096*/ 	.short	(.L_31 - .L_30)
.L_30:
        /*0098*/ 	.word	0x00000008
.L_31:


//--------------------- .nv.info._Z20mergeKernel_baselinePKiiS0_iPi --------------------------
	.section	.nv.info._Z20mergeKernel_baselinePKiiS0_iPi,"",@"SHT_CUDA_INFO"
	.sectionflags	@""
	.align	4


	//----- nvinfo : EIATTR_CUDA_API_VERSION
	.align		4
        /*0000*/ 	.byte	0x04, 0x37
        /*0002*/ 	.short	(.L_33 - .L_32)
.L_32:
        /*0004*/ 	.word	0x00000082


	//----- nvinfo : EIATTR_KPARAM_INFO
	.align		4
.L_33:
        /*0008*/ 	.byte	0x04, 0x17
        /*000a*/ 	.short	(.L_35 - .L_34)
.L_34:
        /*000c*/ 	.word	0x00000000
        /*0010*/ 	.short	0x0004
        /*0012*/ 	.short	0x0020
        /*0014*/ 	.byte	0x00, 0xf5, 0x21, 0x00


	//----- nvinfo : EIATTR_KPARAM_INFO
	.align		4
.L_35:
        /*0018*/ 	.byte	0x04, 0x17
        /*001a*/ 	.short	(.L_37 - .L_36)
.L_36:
        /*001c*/ 	.word	0x00000000
        /*0020*/ 	.short	0x0003
        /*0022*/ 	.short	0x0018
        /*0024*/ 	.byte	0x00, 0xf0, 0x11, 0x00


	//----- nvinfo : EIATTR_KPARAM_INFO
	.align		4
.L_37:
        /*0028*/ 	.byte	0x04, 0x17
        /*002a*/ 	.short	(.L_39 - .L_38)
.L_38:
        /*002c*/ 	.word	0x00000000
        /*0030*/ 	.short	0x0002
        /*0032*/ 	.short	0x0010
        /*0034*/ 	.byte	0x00, 0xf5, 0x21, 0x00


	//----- nvinfo : EIATTR_KPARAM_INFO
	.align		4
.L_39:
        /*0038*/ 	.byte	0x04, 0x17
        /*003a*/ 	.short	(.L_41 - .L_40)
.L_40:
        /*003c*/ 	.word	0x00000000
        /*0040*/ 	.short	0x0001
        /*0042*/ 	.short	0x0008
        /*0044*/ 	.byte	0x00, 0xf0, 0x11, 0x00


	//----- nvinfo : EIATTR_KPARAM_INFO
	.align		4
.L_41:
        /*0048*/ 	.byte	0x04, 0x17
        /*004a*/ 	.short	(.L_43 - .L_42)
.L_42:
        /*004c*/ 	.word	0x00000000
        /*0050*/ 	.short	0x0000
        /*0052*/ 	.short	0x0000
        /*0054*/ 	.byte	0x00, 0xf5, 0x21, 0x00


	//----- nvinfo : EIATTR_SPARSE_MMA_MASK
	.align		4
.L_43:
        /*0058*/ 	.byte	0x03, 0x50
        /*005a*/ 	.short	0x0000


	//----- nvinfo : EIATTR_MAXREG_COUNT
	.align		4
        /*005c*/ 	.byte	0x03, 0x1b
        /*005e*/ 	.short	0x00ff


	//----- nvinfo : EIATTR_MERCURY_ISA_VERSION
	.align		4
        /*0060*/ 	.byte	0x03, 0x5f
        /*0062*/ 	.short	0x0101


	//----- nvinfo : EIATTR_VRC_CTA_INIT_COUNT
	.align		4
        /*0064*/ 	.byte	0x02, 0x4a
	.zero		1
	.zero		1


	//----- nvinfo : EIATTR_EXIT_INSTR_OFFSETS
	.align		4
        /*0068*/ 	.byte	0x04, 0x1c
        /*006a*/ 	.short	(.L_45 - .L_44)


	//   ....[0]....
.L_44:
        /*006c*/ 	.word	0x000008a0


	//   ....[1]....
        /*0070*/ 	.word	0x00000ba0


	//   ....[2]....
        /*0074*/ 	.word	0x00001300


	//----- nvinfo : EIATTR_CRS_STACK_SIZE
	.align		4
.L_45:
        /*0078*/ 	.byte	0x04, 0x1e
        /*007a*/ 	.short	(.L_47 - .L_46)
.L_46:
        /*007c*/ 	.word	0x00000000


	//----- nvinfo : EIATTR_CBANK_PARAM_SIZE
	.align		4
.L_47:
        /*0080*/ 	.byte	0x03, 0x19
        /*0082*/ 	.short	0x0028


	//----- nvinfo : EIATTR_PARAM_CBANK
	.align		4
        /*0084*/ 	.byte	0x04, 0x0a
        /*0086*/ 	.short	(.L_49 - .L_48)
	.align		4
.L_48:
        /*0088*/ 	.word	index@(.nv.constant0._Z20mergeKernel_baselinePKiiS0_iPi)
        /*008c*/ 	.short	0x0380
        /*008e*/ 	.short	0x0028


	//----- nvinfo : EIATTR_SW_WAR
	.align		4
.L_49:
        /*0090*/ 	.byte	0x04, 0x36
        /*0092*/ 	.short	(.L_51 - .L_50)
.L_50:
        /*0094*/ 	.word	0x00000008
.L_51:


//--------------------- .nv.callgraph             --------------------------
	.section	.nv.callgraph,"",@"SHT_CUDA_CALLGRAPH"
	.align	4
	.sectionentsize	8
	.align		4
        /*0000*/ 	.word	0x00000000
	.align		4
        /*0004*/ 	.word	0xffffffff
	.align		4
        /*0008*/ 	.word	0x00000000
	.align		4
        /*000c*/ 	.word	0xfffffffe
	.align		4
        /*0010*/ 	.word	0x00000000
	.align		4
        /*0014*/ 	.word	0xfffffffd
	.align		4
        /*0018*/ 	.word	0x00000000
	.align		4
        /*001c*/ 	.word	0xfffffffc


//--------------------- .text._Z21mergeKernel_optimizedPKiiS0_iPi --------------------------
	.section	.text._Z21mergeKernel_optimizedPKiiS0_iPi,"ax",@progbits
	.align	128
        .global         _Z21mergeKernel_optimizedPKiiS0_iPi
        .type           _Z21mergeKernel_optimizedPKiiS0_iPi,@function
        .size           _Z21mergeKernel_optimizedPKiiS0_iPi,(.L_x_116 - _Z21mergeKernel_optimizedPKiiS0_iPi)
        .other          _Z21mergeKernel_optimizedPKiiS0_iPi,@"STO_CUDA_ENTRY STV_DEFAULT"
_Z21mergeKernel_optimizedPKiiS0_iPi:
.text._Z21mergeKernel_optimizedPKiiS0_iPi:
[----:B------:R-:W-:Y:S08]  /*0000*/  LDC R1, c[0x0][0x37c] ;  /* 0x0000df00ff017b82 */ /* 0x000ff00000000800 */
[----:B------:R-:W0:Y:S01]  /*0010*/  LDC R0, c[0x0][0x360] ;  /* 0x0000d800ff007b82 */ /* 0x000e220000000800 */
[----:B------:R-:W1:Y:S01]  /*0020*/  LDCU UR5, c[0x0][0x398] ;  /* 0x00007300ff0577ac */ /* 0x000e620008000800 */
[----:B------:R-:W-:Y:S01]  /*0030*/  BSSY.RECONVERGENT B0, `(.L_x_0) ;  /* 0x0000092000007945 */ /* 0x000fe20003800200 */
[----:B------:R-:W2:Y:S05]  /*0040*/  LDCU UR8, c[0x0][0x388] ;  /* 0x00007100ff0877ac */ /* 0x000eaa0008000800 */
[----:B------:R-:W3:Y:S01]  /*0050*/  LDC R3, c[0x0][0x370] ;  /* 0x0000dc00ff037b82 */ /* 0x000ee20000000800 */
[----:B------:R-:W4:Y:S01]  /*0060*/  LDCU.64 UR6, c[0x0][0x358] ;  /* 0x00006b00ff0677ac */ /* 0x000f220008000a00 */
[----:B------:R-:W0:Y:S06]  /*0070*/  LDCU UR11, c[0x0][0x388] ;  /* 0x00007100ff0b77ac */ /* 0x000e2c0008000800 */
[----:B------:R-:W5:Y:S01]  /*0080*/  S2UR UR4, SR_CTAID.X ;  /* 0x00000000000479c3 */ /* 0x000f620000002500 */
[----:B------:R-:W0:Y:S01]  /*0090*/  LDCU UR10, c[0x0][0x398] ;  /* 0x00007300ff0a77ac */ /* 0x000e220008000800 */
[----:B-1----:R-:W-:-:S04]  /*00a0*/  IMAD.U32 R2, RZ, RZ, UR5 ;  /* 0x00000005ff027e24 */ /* 0x002fc8000f8e00ff */
[----:B--2---:R-:W-:Y:S01]  /*00b0*/  VIADD R4, R2, UR8 ;  /* 0x0000000802047c36 */ /* 0x004fe20008000000 */
[-C--:B---3--:R-:W-:Y:S02]  /*00c0*/  IABS R11, R3.reuse ;  /* 0x00000003000b7213 */ /* 0x088fe40000000000 */
[----:B------:R-:W-:Y:S02]  /*00d0*/  IABS R12, R3 ;  /* 0x00000003000c7213 */ /* 0x000fe40000000000 */
[----:B------:R-:W1:Y:S01]  /*00e0*/  I2F.RP R7, R11 ;  /* 0x0000000b00077306 */ /* 0x000e620000209400 */
[----:B-----5:R-:W-:-:S04]  /*00f0*/  IMAD R6, R4, UR4, RZ ;  /* 0x0000000404067c24 */ /* 0x020fc8000f8e02ff */
[----:B------:R-:W-:Y:S02]  /*0100*/  IMAD.IADD R8, R4, 0x1, R6 ;  /* 0x0000000104087824 */ /* 0x000fe400078e0206 */
[----:B------:R-:W-:Y:S01]  /*0110*/  HFMA2 R4, -RZ, RZ, 0, 0 ;  /* 0x00000000ff047431 */ /* 0x000fe200000001ff */
[----:B------:R-:W-:Y:S02]  /*0120*/  IABS R9, R6 ;  /* 0x0000000600097213 */ /* 0x000fe40000000000 */
[-C--:B------:R-:W-:Y:S02]  /*0130*/  LOP3.LUT R6, R6, R3.reuse, RZ, 0x3c, !PT ;  /* 0x0000000306067212 */ /* 0x080fe400078e3cff */
[----:B------:R-:W-:Y:S01]  /*0140*/  IABS R13, R8 ;  /* 0x00000008000d7213 */ /* 0x000fe20000000000 */
[----:B-1----:R-:W1:Y:S01]  /*0150*/  MUFU.RCP R7, R7 ;  /* 0x0000000700077308 */ /* 0x002e620000001000 */
[----:B------:R-:W-:Y:S02]  /*0160*/  LOP3.LUT R8, R8, R3, RZ, 0x3c, !PT ;  /* 0x0000000308087212 */ /* 0x000fe400078e3cff */
[----:B------:R-:W-:-:S02]  /*0170*/  ISETP.GE.AND P0, PT, R6, RZ, PT ;  /* 0x000000ff0600720c */ /* 0x000fc40003f06270 */
[----:B------:R-:W-:Y:S01]  /*0180*/  ISETP.GE.AND P1, PT, R8, RZ, PT ;  /* 0x000000ff0800720c */ /* 0x000fe20003f26270 */
[----:B-1----:R-:W-:-:S06]  /*0190*/  VIADD R5, R7, 0xffffffe ;  /* 0x0ffffffe07057836 */ /* 0x002fcc0000000000 */
[----:B------:R-:W1:Y:S02]  /*01a0*/  F2I.FTZ.U32.TRUNC.NTZ R5, R5 ;  /* 0x0000000500057305 */ /* 0x000e64000021f000 */
[----:B-1----:R-:W-:-:S04]  /*01b0*/  IMAD.MOV R10, RZ, RZ, -R5 ;  /* 0x000000ffff0a7224 */ /* 0x002fc800078e0a05 */
[----:B------:R-:W-:Y:S02]  /*01c0*/  IMAD R7, R10, R11, RZ ;  /* 0x0000000b0a077224 */ /* 0x000fe400078e02ff */
[----:B------:R-:W-:Y:S02]  /*01d0*/  IMAD.MOV R10, RZ, RZ, -R12 ;  /* 0x000000ffff0a7224 */ /* 0x000fe400078e0a0c */
[----:B------:R-:W-:-:S06]  /*01e0*/  IMAD.HI.U32 R4, R5, R7, R4 ;  /* 0x0000000705047227 */ /* 0x000fcc00078e0004 */
[----:B------:R-:W-:-:S04]  /*01f0*/  IMAD.HI.U32 R5, R4, R9, RZ ;  /* 0x0000000904057227 */ /* 0x000fc800078e00ff */
[----:B------:R-:W-:-:S04]  /*0200*/  IMAD.HI.U32 R7, R4, R13, RZ ;  /* 0x0000000d04077227 */ /* 0x000fc800078e00ff */
[-C--:B------:R-:W-:Y:S02]  /*0210*/  IMAD R4, R5, R10.reuse, R9 ;  /* 0x0000000a05047224 */ /* 0x080fe400078e0209 */
[----:B------:R-:W-:Y:S01]  /*0220*/  IMAD R10, R7, R10, R13 ;  /* 0x0000000a070a7224 */ /* 0x000fe200078e020d */
[----:B------:R-:W1:Y:S02]  /*0230*/  S2R R9, SR_TID.X ;  /* 0x0000000000097919 */ /* 0x000e640000002100 */
[C---:B------:R-:W-:Y:S02]  /*0240*/  ISETP.GT.U32.AND P4, PT, R11.reuse, R4, PT ;  /* 0x000000040b00720c */ /* 0x040fe40003f84070 */
[----:B------:R-:W-:-:S11]  /*0250*/  ISETP.GT.U32.AND P5, PT, R11, R10, PT ;  /* 0x0000000a0b00720c */ /* 0x000fd60003fa4070 */
[--C-:B------:R-:W-:Y:S02]  /*0260*/  @!P4 IMAD.IADD R4, R4, 0x1, -R11.reuse ;  /* 0x000000010404c824 */ /* 0x100fe400078e0a0b */
[----:B------:R-:W-:Y:S02]  /*0270*/  @!P5 IMAD.IADD R10, R10, 0x1, -R11 ;  /* 0x000000010a0ad824 */ /* 0x000fe400078e0a0b */
[----:B------:R-:W-:Y:S01]  /*0280*/  @!P5 VIADD R7, R7, 0x1 ;  /* 0x000000010707d836 */ /* 0x000fe20000000000 */
[-C--:B------:R-:W-:Y:S01]  /*0290*/  ISETP.GE.U32.AND P2, PT, R4, R11.reuse, PT ;  /* 0x0000000b0400720c */ /* 0x080fe20003f46070 */
[----:B------:R-:W-:Y:S01]  /*02a0*/  @!P4 VIADD R5, R5, 0x1 ;  /* 0x000000010505c836 */ /* 0x000fe20000000000 */
[----:B------:R-:W-:Y:S02]  /*02b0*/  ISETP.GE.U32.AND P3, PT, R10, R11, PT ;  /* 0x0000000b0a00720c */ /* 0x000fe40003f66070 */
[----:B------:R-:W-:-:S09]  /*02c0*/  LOP3.LUT R4, RZ, R3, RZ, 0x33, !PT ;  /* 0x00000003ff047212 */ /* 0x000fd200078e33ff */
[----:B------:R-:W-:Y:S02]  /*02d0*/  @P2 IADD3 R5, PT, PT, R5, 0x1, RZ ;  /* 0x0000000105052810 */ /* 0x000fe40007ffe0ff */
[----:B------:R-:W-:Y:S01]  /*02e0*/  @P3 VIADD R7, R7, 0x1 ;  /* 0x0000000107073836 */ /* 0x000fe20000000000 */
[----:B-1----:R-:W-:Y:S02]  /*02f0*/  ISETP.NE.AND P3, PT, R9, RZ, PT ;  /* 0x000000ff0900720c */ /* 0x002fe40003f65270 */
[----:B------:R-:W-:Y:S01]  /*0300*/  @!P0 IMAD.MOV R5, RZ, RZ, -R5 ;  /* 0x000000ffff058224 */ /* 0x000fe200078e0a05 */
[----:B------:R-:W-:Y:S01]  /*0310*/  ISETP.NE.AND P2, PT, R3, RZ, PT ;  /* 0x000000ff0300720c */ /* 0x000fe20003f45270 */
[----:B------:R-:W-:-:S03]  /*0320*/  @!P1 IMAD.MOV R7, RZ, RZ, -R7 ;  /* 0x000000ffff079224 */ /* 0x000fc600078e0a07 */
[C---:B------:R-:W-:Y:S02]  /*0330*/  SEL R3, R4.reuse, R5, !P2 ;  /* 0x0000000504037207 */ /* 0x040fe40005000000 */
[----:B------:R-:W-:-:S04]  /*0340*/  SEL R5, R4, R7, !P2 ;  /* 0x0000000704057207 */ /* 0x000fc80005000000 */
[----:B0---4-:R-:W-:Y:S05]  /*0350*/  @P3 BRA `(.L_x_1) ;  /* 0x00000004007c3947 */ /* 0x011fea0003800000 */
[C---:B------:R-:W-:Y:S01]  /*0360*/  IMAD.IADD R12, R3.reuse, 0x1, -R2 ;  /* 0x00000001030c7824 */ /* 0x040fe200078e0a02 */
[C---:B------:R-:W-:Y:S02]  /*0370*/  ISETP.GT.AND P0, PT, R3.reuse, R2, PT ;  /* 0x000000020300720c */ /* 0x040fe40003f04270 */
[----:B------:R-:W-:Y:S02]  /*0380*/  VIMNMX R13, PT, PT, R3, UR8, PT ;  /* 0x00000008030d7c48 */ /* 0x000fe4000bfe0100 */
[----:B------:R-:W-:-:S04]  /*0390*/  SEL R12, R12, RZ, P0 ;  /* 0x000000ff0c0c7207 */ /* 0x000fc80000000000 */
[----:B------:R-:W-:-:S13]  /*03a0*/  ISETP.GE.AND P0, PT, R12, R13, PT ;  /* 0x0000000d0c00720c */ /* 0x000fda0003f06270 */
[----:B------:R-:W-:Y:S05]  /*03b0*/  @P0 BRA `(.L_x_2) ;  /* 0x0000000000880947 */ /* 0x000fea0003800000 */
[----:B------:R-:W0:Y:S01]  /*03c0*/  LDC R21, c[0x0][0x388] ;  /* 0x0000e200ff157b82 */ /* 0x000e220000000800 */
[----:B------:R-:W-:Y:S01]  /*03d0*/  IMAD.MOV.U32 R4, RZ, RZ, R12 ;  /* 0x000000ffff047224 */ /* 0x000fe200078e000c */
[----:B------:R-:W1:Y:S06]  /*03e0*/  LDCU UR4, c[0x0][0x398] ;  /* 0x00007300ff0477ac */ /* 0x000e6c0008000800 */
[----:B------:R-:W2:Y:S08]  /*03f0*/  LDC.64 R6, c[0x0][0x390] ;  /* 0x0000e400ff067b82 */ /* 0x000eb00000000a00 */
[----:B------:R-:W3:Y:S02]  /*0400*/  LDC.64 R10, c[0x0][0x380] ;  /* 0x0000e000ff0a7b82 */ /* 0x000ee40000000a00 */
.L_x_5:
[----:B------:R-:W-:Y:S01]  /*0410*/  IADD3 R8, PT, PT, R4, R13, RZ ;  /* 0x0000000d04087210 */ /* 0x000fe20007ffe0ff */
[----:B-1----:R-:W-:-:S03]  /*0420*/  IMAD.U32 R2, RZ, RZ, UR4 ;  /* 0x00000004ff027e24 */ /* 0x002fc6000f8e00ff */
[----:B------:R-:W-:-:S04]  /*0430*/  LEA.HI R12, R8, R8, RZ, 0x1 ;  /* 0x00000008080c7211 */ /* 0x000fc800078f08ff */
[----:B------:R-:W-:-:S05]  /*0440*/  SHF.R.S32.HI R12, RZ, 0x1, R12 ;  /* 0x00000001ff0c7819 */ /* 0x000fca000001140c */
[----:B------:R-:W-:Y:S02]  /*0450*/  IMAD.IADD R19, R3, 0x1, -R12 ;  /* 0x0000000103137824 */ /* 0x000fe400078e0a0c */
[----:B---3--:R-:W-:-:S03]  /*0460*/  IMAD.WIDE R14, R12, 0x4, R10 ;  /* 0x000000040c0e7825 */ /* 0x008fc600078e020a */
[----:B------:R-:W-:-:S04]  /*0470*/  ISETP.GE.AND P0, PT, R19, R2, PT ;  /* 0x000000021300720c */ /* 0x000fc80003f06270 */
[----:B------:R-:W-:-:S13]  /*0480*/  ISETP.LT.OR P0, PT, R8, 0x2, P0 ;  /* 0x000000020800780c */ /* 0x000fda0000701670 */
[----:B------:R-:W-:Y:S05]  /*0490*/  @P0 BRA `(.L_x_3) ;  /* 0x0000000000140947 */ /* 0x000fea0003800000 */
[----:B--2---:R-:W-:Y:S01]  /*04a0*/  IMAD.WIDE R16, R19, 0x4, R6 ;  /* 0x0000000413107825 */ /* 0x004fe200078e0206 */
[----:B------:R-:W2:Y:S05]  /*04b0*/  LDG.E R8, desc[UR6][R14.64+-0x4] ;  /* 0xfffffc060e087981 */ /* 0x000eaa000c1e1900 */
[----:B------:R-:W2:Y:S02]  /*04c0*/  LDG.E R17, desc[UR6][R16.64] ;  /* 0x0000000610117981 */ /* 0x000ea4000c1e1900 */
[----:B--2---:R-:W-:-:S13]  /*04d0*/  ISETP.GT.AND P0, PT, R8, R17, PT ;  /* 0x000000110800720c */ /* 0x004fda0003f04270 */
[----:B------:R-:W-:Y:S05]  /*04e0*/  @P0 BRA `(.L_x_4) ;  /* 0x00000000002c0947 */ /* 0x000fea0003800000 */
.L_x_3:
[----:B------:R-:W-:-:S04]  /*04f0*/  ISETP.GE.AND P0, PT, R19, 0x1, PT ;  /* 0x000000011300780c */ /* 0x000fc80003f06270 */
[----:B0-----:R-:W-:-:S13]  /*0500*/  ISETP.GE.OR P0, PT, R12, R21, !P0 ;  /* 0x000000150c00720c */ /* 0x001fda0004706670 */
[----:B------:R-:W-:Y:S05]  /*0510*/  @P0 BRA `(.L_x_2) ;  /* 0x0000000000300947 */ /* 0x000fea0003800000 */
[----:B------:R-:W-:Y:S01]  /*0520*/  VIADD R17, R19, 0xffffffff ;  /* 0xffffffff13117836 */ /* 0x000fe20000000000 */
[----:B------:R-:W3:Y:S03]  /*0530*/  LDG.E R15, desc[UR6][R14.64] ;  /* 0x000000060e0f7981 */ /* 0x000ee6000c1e1900 */
[----:B--2---:R-:W-:-:S06]  /*0540*/  IMAD.WIDE.U32 R16, R17, 0x4, R6 ;  /* 0x0000000411107825 */ /* 0x004fcc00078e0006 */
[----:B------:R-:W3:Y:S02]  /*0550*/  LDG.E R16, desc[UR6][R16.64] ;  /* 0x0000000610107981 */ /* 0x000ee4000c1e1900 */
[----:B---3--:R-:W-:-:S13]  /*0560*/  ISETP.GT.AND P0, PT, R16, R15, PT ;  /* 0x0000000f1000720c */ /* 0x008fda0003f04270 */
[----:B------:R-:W-:Y:S05]  /*0570*/  @!P0 BRA `(.L_x_2) ;  /* 0x0000000000188947 */ /* 0x000fea0003800000 */
[----:B------:R-:W-:Y:S02]  /*0580*/  VIADD R4, R12, 0x1 ;  /* 0x000000010c047836 */ /* 0x000fe40000000000 */
[----:B------:R-:W-:-:S07]  /*0590*/  IMAD.MOV.U32 R12, RZ, RZ, R13 ;  /* 0x000000ffff0c7224 */ /* 0x000fce00078e000d */
.L_x_4:
[-C--:B------:R-:W-:Y:S02]  /*05a0*/  ISETP.GE.AND P0, PT, R4, R12.reuse, PT ;  /* 0x0000000c0400720c */ /* 0x080fe40003f06270 */
[----:B------:R-:W-:-:S11]  /*05b0*/  MOV R13, R12 ;  /* 0x0000000c000d7202 */ /* 0x000fd60000000f00 */
[----:B------:R-:W-:Y:S05]  /*05c0*/  @!P0 BRA `(.L_x_5) ;  /* 0xfffffffc00908947 */ /* 0x000fea000383ffff */
[----:B------:R-:W-:-:S07]  /*05d0*/  IMAD.MOV.U32 R12, RZ, RZ, R4 ;  /* 0x000000ffff0c7224 */ /* 0x000fce00078e0004 */
.L_x_2:
[----:B------:R-:W1:Y:S01]  /*05e0*/  LDCU UR9, c[0x0][0x388] ;  /* 0x00007100ff0977ac */ /* 0x000e620008000800 */
[----:B------:R-:W3:Y:S01]  /*05f0*/  S2UR UR5, SR_CgaCtaId ;  /* 0x00000000000579c3 */ /* 0x000ee20000008800 */
[C---:B------:R-:W-:Y:S01]  /*0600*/  ISETP.GT.AND P0, PT, R5.reuse, R2, PT ;  /* 0x000000020500720c */ /* 0x040fe20003f04270 */
[----:B------:R-:W-:Y:S01]  /*0610*/  IMAD.IADD R2, R5, 0x1, -R2 ;  /* 0x0000000105027824 */ /* 0x000fe200078e0a02 */
[----:B------:R-:W-:Y:S01]  /*0620*/  UMOV UR4, 0x400 ;  /* 0x0000040000047882 */ /* 0x000fe20000000000 */
[----:B------:R-:W-:Y:S01]  /*0630*/  IMAD.IADD R13, R3, 0x1, -R12 ;  /* 0x00000001030d7824 */ /* 0x000fe200078e0a0c */
[----:B------:R-:W-:Y:S02]  /*0640*/  BSSY.RECONVERGENT B1, `(.L_x_6) ;  /* 0x000002b000017945 */ /* 0x000fe40003800200 */
[----:B------:R-:W-:Y:S02]  /*0650*/  SEL R4, R2, RZ, P0 ;  /* 0x000000ff02047207 */ /* 0x000fe40000000000 */
[----:B-1----:R-:W-:-:S04]  /*0660*/  VIMNMX R15, PT, PT, R5, UR9, PT ;  /* 0x00000009050f7c48 */ /* 0x002fc8000bfe0100 */
[----:B------:R-:W-:Y:S01]  /*0670*/  ISETP.GE.AND P0, PT, R4, R15, PT ;  /* 0x0000000f0400720c */ /* 0x000fe20003f06270 */
[----:B---3--:R-:W-:-:S09]  /*0680*/  ULEA UR4, UR5, UR4, 0x18 ;  /* 0x0000000405047291 */ /* 0x008fd2000f8ec0ff */
[----:B------:R1:W-:Y:S03]  /*0690*/  STS.64 [UR4], R12 ;  /* 0x0000000cff007988 */ /* 0x0003e60008000a04 */
[----:B------:R-:W-:Y:S05]  /*06a0*/  @P0 BRA `(.L_x_7) ;  /* 0x0000000000900947 */ /* 0x000fea0003800000 */
[----:B--2---:R-:W2:Y:S01]  /*06b0*/  LDC.64 R6, c[0x0][0x390] ;  /* 0x0000e400ff067b82 */ /* 0x004ea20000000a00 */
[----:B------:R-:W-:Y:S01]  /*06c0*/  IMAD.MOV.U32 R17, RZ, RZ, R4 ;  /* 0x000000ffff117224 */ /* 0x000fe200078e0004 */
[----:B------:R-:W-:-:S06]  /*06d0*/  MOV R2, R15 ;  /* 0x0000000f00027202 */ /* 0x000fcc0000000f00 */
[----:B------:R-:W3:Y:S02]  /*06e0*/  LDC.64 R10, c[0x0][0x380] ;  /* 0x0000e000ff0a7b82 */ /* 0x000ee40000000a00 */
.L_x_11:
[----:B------:R-:W-:Y:S01]  /*06f0*/  IMAD.IADD R8, R17, 0x1, R2 ;  /* 0x0000000111087824 */ /* 0x000fe200078e0202 */
[----:B------:R-:W-:Y:S04]  /*0700*/  BSSY.RELIABLE B2, `(.L_x_8) ;  /* 0x000001a000027945 */ /* 0x000fe80003800100 */
[----:B------:R-:W-:-:S04]  /*0710*/  LEA.HI R4, R8, R8, RZ, 0x1 ;  /* 0x0000000808047211 */ /* 0x000fc800078f08ff */
[----:B------:R-:W-:-:S05]  /*0720*/  SHF.R.S32.HI R4, RZ, 0x1, R4 ;  /* 0x00000001ff047819 */ /* 0x000fca0000011404 */
[----:B------:R-:W-:Y:S02]  /*0730*/  IMAD.IADD R19, R5, 0x1, -R4 ;  /* 0x0000000105137824 */ /* 0x000fe400078e0a04 */
[----:B-1-3--:R-:W-:-:S03]  /*0740*/  IMAD.WIDE R12, R4, 0x4, R10 ;  /* 0x00000004040c7825 */ /* 0x00afc600078e020a */
[----:B------:R-:W-:-:S04]  /*0750*/  ISETP.GE.AND P0, PT, R19, UR10, PT ;  /* 0x0000000a13007c0c */ /* 0x000fc8000bf06270 */
[----:B------:R-:W-:-:S13]  /*0760*/  ISETP.LT.OR P0, PT, R8, 0x2, P0 ;  /* 0x000000020800780c */ /* 0x000fda0000701670 */
[----:B------:R-:W-:Y:S05]  /*0770*/  @P0 BRA `(.L_x_9) ;  /* 0x0000000000140947 */ /* 0x000fea0003800000 */
[----:B--2---:R-:W-:Y:S01]  /*0780*/  IMAD.WIDE R14, R19, 0x4, R6 ;  /* 0x00000004130e7825 */ /* 0x004fe200078e0206 */
[----:B------:R-:W2:Y:S05]  /*0790*/  LDG.E R8, desc[UR6][R12.64+-0x4] ;  /* 0xfffffc060c087981 */ /* 0x000eaa000c1e1900 */
[----:B------:R-:W2:Y:S02]  /*07a0*/  LDG.E R15, desc[UR6][R14.64] ;  /* 0x000000060e0f7981 */ /* 0x000ea4000c1e1900 */
[----:B--2---:R-:W-:-:S13]  /*07b0*/  ISETP.GT.AND P0, PT, R8, R15, PT ;  /* 0x0000000f0800720c */ /* 0x004fda0003f04270 */
[----:B------:R-:W-:Y:S05]  /*07c0*/  @P0 BRA `(.L_x_10) ;  /* 0x0000000000340947 */ /* 0x000fea0003800000 */
.L_x_9:
[----:B------:R-:W-:-:S04]  /*07d0*/  ISETP.GE.AND P0, PT, R19, 0x1, PT ;  /* 0x000000011300780c */ /* 0x000fc80003f06270 */
[----:B------:R-:W-:-:S13]  /*07e0*/  ISETP.GE.OR P0, PT, R4, UR11, !P0 ;  /* 0x0000000b04007c0c */ /* 0x000fda000c706670 */
[----:B------:R-:W-:Y:S05]  /*07f0*/  @P0 BREAK.RELIABLE B2 ;  /* 0x0000000000020942 */ /* 0x000fea0003800100 */
[----:B------:R-:W-:Y:S05]  /*0800*/  @P0 BRA `(.L_x_7) ;  /* 0x0000000000380947 */ /* 0x000fea0003800000 */
[----:B------:R-:W-:Y:S01]  /*0810*/  VIADD R15, R19, 0xffffffff ;  /* 0xffffffff130f7836 */ /* 0x000fe20000000000 */
[----:B------:R-:W3:Y:S03]  /*0820*/  LDG.E R13, desc[UR6][R12.64] ;  /* 0x000000060c0d7981 */ /* 0x000ee6000c1e1900 */
[----:B--2---:R-:W-:-:S06]  /*0830*/  IMAD.WIDE.U32 R14, R15, 0x4, R6 ;  /* 0x000000040f0e7825 */ /* 0x004fcc00078e0006 */
[----:B------:R-:W3:Y:S02]  /*0840*/  LDG.E R14, desc[UR6][R14.64] ;  /* 0x000000060e0e7981 */ /* 0x000ee4000c1e1900 */
[----:B---3--:R-:W-:-:S13]  /*0850*/  ISETP.GT.AND P0, PT, R14, R13, PT ;  /* 0x0000000d0e00720c */ /* 0x008fda0003f04270 */
[----:B------:R-:W-:Y:S05]  /*0860*/  @!P0 BREAK.RELIABLE B2 ;  /* 0x0000000000028942 */ /* 0x000fea0003800100 */
[----:B------:R-:W-:Y:S05]  /*0870*/  @!P0 BRA `(.L_x_7) ;  /* 0x00000000001c8947 */ /* 0x000fea0003800000 */
[----:B------:R-:W-:Y:S01]  /*0880*/  VIADD R17, R4, 0x1 ;  /* 0x0000000104117836 */ /* 0x000fe20000000000 */
[----:B------:R-:W-:-:S07]  /*0890*/  MOV R4, R2 ;  /* 0x0000000200047202 */ /* 0x000fce0000000f00 */
.L_x_10:
[----:B------:R-:W-:Y:S05]  /*08a0*/  BSYNC.RELIABLE B2 ;  /* 0x0000000000027941 */ /* 0x000fea0003800100 */
.L_x_8:
[----:B------:R-:W-:Y:S01]  /*08b0*/  ISETP.GE.AND P0, PT, R17, R4, PT ;  /* 0x000000041100720c */ /* 0x000fe20003f06270 */
[----:B------:R-:W-:-:S12]  /*08c0*/  IMAD.MOV.U32 R2, RZ, RZ, R4 ;  /* 0x000000ffff027224 */ /* 0x000fd800078e0004 */
[----:B------:R-:W-:Y:S05]  /*08d0*/  @!P0 BRA `(.L_x_11) ;  /* 0xfffffffc00848947 */ /* 0x000fea000383ffff */
[----:B------:R-:W-:-:S07]  /*08e0*/  IMAD.MOV.U32 R4, RZ, RZ, R17 ;  /* 0x000000ffff047224 */ /* 0x000fce00078e0011 */
.L_x_7:
[----:B------:R-:W-:Y:S05]  /*08f0*/  BSYNC.RECONVERGENT B1 ;  /* 0x0000000000017941 */ /* 0x000fea0003800200 */
.L_x_6:
[----:B------:R-:W3:Y:S01]  /*0900*/  S2UR UR5, SR_CgaCtaId ;  /* 0x00000000000579c3 */ /* 0x000ee20000008800 */
[----:B------:R-:W-:Y:S01]  /*0910*/  UMOV UR4, 0x400 ;  /* 0x0000040000047882 */ /* 0x000fe20000000000 */
[----:B------:R-:W-:Y:S01]  /*0920*/  IMAD.IADD R5, R5, 0x1, -R4 ;  /* 0x0000000105057824 */ /* 0x000fe200078e0a04 */
[----:B---3--:R-:W-:-:S09]  /*0930*/  ULEA UR4, UR5, UR4, 0x18 ;  /* 0x0000000405047291 */ /* 0x008fd2000f8ec0ff */
[----:B------:R3:W-:Y:S03]  /*0940*/  STS.64 [UR4+0x8], R4 ;  /* 0x00000804ff007988 */ /* 0x0007e60008000a04 */
.L_x_1:
[----:B------:R-:W-:Y:S05]  /*0950*/  BSYNC.RECONVERGENT B0 ;  /* 0x0000000000007941 */ /* 0x000fea0003800200 */
.L_x_0:
[----:B------:R-:W-:Y:S05]  /*0960*/  WARPSYNC.ALL ;  /* 0x0000000000007948 */ /* 0x000fea0003800000 */
[----:B------:R-:W3:Y:S01]  /*0970*/  S2R R8, SR_CgaCtaId ;  /* 0x0000000000087919 */ /* 0x000ee20000008800 */
[----:B0-----:R-:W-:Y:S01]  /*0980*/  MOV R21, 0x400 ;  /* 0x0000040000157802 */ /* 0x001fe20000000f00 */
[----:B------:R-:W-:Y:S01]  /*0990*/  BSSY.RECONVERGENT B0, `(.L_x_12) ;  /* 0x0000054000007945 */ /* 0x000fe20003800200 */
[----:B------:R-:W-:Y:S02]  /*09a0*/  BAR.SYNC.DEFER_BLOCKING 0x0 ;  /* 0x0000000000007b1d */ /* 0x000fe40000010000 */
[----:B---3--:R-:W-:-:S06]  /*09b0*/  LEA R4, R8, R21, 0x18 ;  /* 0x0000001508047211 */ /* 0x008fcc00078ec0ff */
[----:B--2---:R-:W0:Y:S02]  /*09c0*/  LDS.128 R4, [R4] ;  /* 0x0000000004047984 */ /* 0x004e240000000c00 */
[----:B0-----:R-:W-:Y:S01]  /*09d0*/  IMAD.IADD R2, R6, 0x1, -R4 ;  /* 0x0000000106027824 */ /* 0x001fe200078e0a04 */
[----:B------:R-:W-:-:S04]  /*09e0*/  IADD3 R7, PT, PT, R7, -R5, RZ ;  /* 0x8000000507077210 */ /* 0x000fc80007ffe0ff */
[----:B------:R-:W-:-:S13]  /*09f0*/  ISETP.GE.AND P0, PT, R9, R2, PT ;  /* 0x000000020900720c */ /* 0x000fda0003f06270 */
[----:B------:R-:W-:Y:S05]  /*0a00*/  @P0 BRA `(.L_x_13) ;  /* 0x0000000400300947 */ /* 0x000fea0003800000 */
[----:B------:R-:W0:Y:S01]  /*0a10*/  I2F.U32.RP R15, R0 ;  /* 0x00000000000f7306 */ /* 0x000e220000209000 */
[C---:B-1----:R-:W-:Y:S01]  /*0a20*/  IMAD.IADD R13, R0.reuse, 0x1, R9 ;  /* 0x00000001000d7824 */ /* 0x042fe200078e0209 */
[----:B------:R-:W-:Y:S01]  /*0a30*/  ISETP.NE.U32.AND P2, PT, R0, RZ, PT ;  /* 0x000000ff0000720c */ /* 0x000fe20003f45070 */
[----:B------:R-:W-:Y:S01]  /*0a40*/  BSSY.RECONVERGENT B1, `(.L_x_14) ;  /* 0x000002c000017945 */ /* 0x000fe20003800200 */
[----:B------:R-:W-:Y:S02]  /*0a50*/  MOV R23, R9 ;  /* 0x0000000900177202 */ /* 0x000fe40000000f00 */
[----:B------:R-:W-:Y:S02]  /*0a60*/  ISETP.GE.AND P0, PT, R13, R2, PT ;  /* 0x000000020d00720c */ /* 0x000fe40003f06270 */
[----:B------:R-:W-:Y:S02]  /*0a70*/  VIMNMX R12, PT, PT, R2, R13, !PT ;  /* 0x0000000d020c7248 */ /* 0x000fe40007fe0100 */
[----:B------:R-:W-:-:S04]  /*0a80*/  SEL R14, RZ, 0x1, P0 ;  /* 0x00000001ff0e7807 */ /* 0x000fc80000000000 */
[----:B------:R-:W-:Y:S01]  /*0a90*/  IADD3 R13, PT, PT, R12, -R13, -R14 ;  /* 0x8000000d0c0d7210 */ /* 0x000fe20007ffe80e */
[----:B0-----:R-:W0:Y:S02]  /*0aa0*/  MUFU.RCP R15, R15 ;  /* 0x0000000f000f7308 */ /* 0x001e240000001000 */
[----:B0-----:R-:W-:-:S06]  /*0ab0*/  VIADD R10, R15, 0xffffffe ;  /* 0x0ffffffe0f0a7836 */ /* 0x001fcc0000000000 */
[----:B------:R0:W1:Y:S02]  /*0ac0*/  F2I.FTZ.U32.TRUNC.NTZ R11, R10 ;  /* 0x0000000a000b7305 */ /* 0x000064000021f000 */
[----:B0-----:R-:W-:Y:S02]  /*0ad0*/  IMAD.MOV.U32 R10, RZ, RZ, RZ ;  /* 0x000000ffff0a7224 */ /* 0x001fe400078e00ff */
[----:B-1----:R-:W-:-:S04]  /*0ae0*/  IMAD.MOV R17, RZ, RZ, -R11 ;  /* 0x000000ffff117224 */ /* 0x002fc800078e0a0b */
[----:B------:R-:W-:-:S04]  /*0af0*/  IMAD R17, R17, R0, RZ ;  /* 0x0000000011117224 */ /* 0x000fc800078e02ff */
[----:B------:R-:W-:-:S06]  /*0b00*/  IMAD.HI.U32 R16, R11, R17, R10 ;  /* 0x000000110b107227 */ /* 0x000fcc00078e000a */
[----:B------:R-:W-:-:S05]  /*0b10*/  IMAD.HI.U32 R11, R16, R13, RZ ;  /* 0x0000000d100b7227 */ /* 0x000fca00078e00ff */
[----:B------:R-:W-:-:S05]  /*0b20*/  IADD3 R10, PT, PT, -R11, RZ, RZ ;  /* 0x000000ff0b0a7210 */ /* 0x000fca0007ffe1ff */
[----:B------:R-:W-:-:S05]  /*0b30*/  IMAD R13, R0, R10, R13 ;  /* 0x0000000a000d7224 */ /* 0x000fca00078e020d */
[----:B------:R-:W-:-:S13]  /*0b40*/  ISETP.GE.U32.AND P0, PT, R13, R0, PT ;  /* 0x000000000d00720c */ /* 0x000fda0003f06070 */
[----:B------:R-:W-:Y:S02]  /*0b50*/  @P0 IMAD.IADD R13, R13, 0x1, -R0 ;  /* 0x000000010d0d0824 */ /* 0x000fe400078e0a00 */
[----:B------:R-:W-:-:S03]  /*0b60*/  @P0 VIADD R11, R11, 0x1 ;  /* 0x000000010b0b0836 */ /* 0x000fc60000000000 */
[----:B------:R-:W-:-:S13]  /*0b70*/  ISETP.GE.U32.AND P1, PT, R13, R0, PT ;  /* 0x000000000d00720c */ /* 0x000fda0003f26070 */
[----:B------:R-:W-:Y:S01]  /*0b80*/  @P1 VIADD R11, R11, 0x1 ;  /* 0x000000010b0b1836 */ /* 0x000fe20000000000 */
[----:B------:R-:W-:-:S05]  /*0b90*/  @!P2 LOP3.LUT R11, RZ, R0, RZ, 0x33, !PT ;  /* 0x00000000ff0ba212 */ /* 0x000fca00078e33ff */
[----:B------:R-:W-:-:S05]  /*0ba0*/  IMAD.IADD R14, R14, 0x1, R11 ;  /* 0x000000010e0e7824 */ /* 0x000fca00078e020b */
[C---:B------:R-:W-:Y:S02]  /*0bb0*/  LOP3.LUT R10, R14.reuse, 0x3, RZ, 0xc0, !PT ;  /* 0x000000030e0a7812 */ /* 0x040fe400078ec0ff */
[----:B------:R-:W-:Y:S02]  /*0bc0*/  ISETP.GE.U32.AND P1, PT, R14, 0x3, PT ;  /* 0x000000030e00780c */ /* 0x000fe40003f26070 */
[----:B------:R-:W-:-:S13]  /*0bd0*/  ISETP.NE.AND P0, PT, R10, 0x3, PT ;  /* 0x000000030a00780c */ /* 0x000fda0003f05270 */
[----:B------:R-:W-:Y:S05]  /*0be0*/  @!P0 BRA `(.L_x_15) ;  /* 0x0000000000448947 */ /* 0x000fea0003800000 */
[----:B------:R-:W0:Y:S01]  /*0bf0*/  LDC.64 R10, c[0x0][0x380] ;  /* 0x0000e000ff0a7b82 */ /* 0x000e220000000a00 */
[----:B------:R-:W-:Y:S02]  /*0c00*/  VIADD R14, R14, 0x1 ;  /* 0x000000010e0e7836 */ /* 0x000fe40000000000 */
[----:B------:R-:W-:Y:S02]  /*0c10*/  VIADD R13, R21, 0x10 ;  /* 0x00000010150d7836 */ /* 0x000fe40000000000 */
[----:B------:R-:W-:Y:S01]  /*0c20*/  IMAD.IADD R17, R9, 0x1, R4 ;  /* 0x0000000109117824 */ /* 0x000fe200078e0204 */
[----:B------:R-:W-:Y:S02]  /*0c30*/  LOP3.LUT R14, R14, 0x3, RZ, 0xc0, !PT ;  /* 0x000000030e0e7812 */ /* 0x000fe400078ec0ff */
[----:B------:R-:W-:-:S03]  /*0c40*/  LEA R12, R8, R13, 0x18 ;  /* 0x0000000d080c7211 */ /* 0x000fc600078ec0ff */
[C---:B------:R-:W-:Y:S01]  /*0c50*/  IMAD R23, R14.reuse, R0, R9 ;  /* 0x000000000e177224 */ /* 0x040fe200078e0209 */
[----:B------:R-:W-:Y:S01]  /*0c60*/  IADD3 R14, PT, PT, -R14, RZ, RZ ;  /* 0x000000ff0e0e7210 */ /* 0x000fe20007ffe1ff */
[----:B------:R-:W-:-:S07]  /*0c70*/  IMAD R15, R9, 0x4, R12 ;  /* 0x00000004090f7824 */ /* 0x000fce00078e020c */
.L_x_16:
[----:B0-----:R-:W-:-:S06]  /*0c80*/  IMAD.WIDE R12, R17, 0x4, R10 ;  /* 0x00000004110c7825 */ /* 0x001fcc00078e020a */
[----:B------:R-:W2:Y:S01]  /*0c90*/  LDG.E R12, desc[UR6][R12.64] ;  /* 0x000000060c0c7981 */ /* 0x000ea2000c1e1900 */
[----:B------:R-:W-:Y:S02]  /*0ca0*/  VIADD R14, R14, 0x1 ;  /* 0x000000010e0e7836 */ /* 0x000fe40000000000 */
[----:B------:R-:W-:-:S03]  /*0cb0*/  IMAD.IADD R17, R0, 0x1, R17 ;  /* 0x0000000100117824 */ /* 0x000fc600078e0211 */
[----:B------:R-:W-:Y:S01]  /*0cc0*/  ISETP.NE.AND P0, PT, R14, RZ, PT ;  /* 0x000000ff0e00720c */ /* 0x000fe20003f05270 */
[----:B--2---:R0:W-:Y:S02]  /*0cd0*/  STS [R15], R12 ;  /* 0x0000000c0f007388 */ /* 0x0041e40000000800 */
[----:B0-----:R-:W-:-:S10]  /*0ce0*/  IMAD R15, R0, 0x4, R15 ;  /* 0x00000004000f7824 */ /* 0x001fd400078e020f */
[----:B------:R-:W-:Y:S05]  /*0cf0*/  @P0 BRA `(.L_x_16) ;  /* 0xfffffffc00e00947 */ /* 0x000fea000383ffff */
.L_x_15:
[----:B------:R-:W-:Y:S05]  /*0d00*/  BSYNC.RECONVERGENT B1 ;  /* 0x0000000000017941 */ /* 0x000fea0003800200 */
.L_x_14:
[----:B------:R-:W-:Y:S05]  /*0d10*/  @!P1 BRA `(.L_x_13) ;  /* 0x00000000006c9947 */ /* 0x000fea0003800000 */
[----:B------:R-:W0:Y:S01]  /*0d20*/  LDC.64 R10, c[0x0][0x380] ;  /* 0x0000e000ff0a7b82 */ /* 0x000e220000000a00 */
[----:B------:R-:W-:Y:S01]  /*0d30*/  VIADD R13, R21, 0x10 ;  /* 0x00000010150d7836 */ /* 0x000fe20000000000 */
[----:B------:R-:W-:-:S04]  /*0d40*/  SHF.L.U32 R25, R0, 0x2, RZ ;  /* 0x0000000200197819 */ /* 0x000fc800000006ff */
[----:B------:R-:W-:-:S07]  /*0d50*/  LEA R20, R8, R13, 0x18 ;  /* 0x0000000d08147211 */ /* 0x000fce00078ec0ff */
.L_x_17:
[----:B------:R-:W-:-:S04]  /*0d60*/  IMAD.IADD R13, R23, 0x1, R4 ;  /* 0x00000001170d7824 */ /* 0x000fc800078e0204 */
[----:B0-2---:R-:W-:-:S03]  /*0d70*/  IMAD.WIDE R12, R13, 0x4, R10 ;  /* 0x000000040d0c7825 */ /* 0x005fc600078e020a */
[----:B------:R-:W-:-:S03]  /*0d80*/  IADD3 R14, P0, PT, R12, R25, RZ ;  /* 0x000000190c0e7210 */ /* 0x000fc60007f1e0ff */
[----:B------:R-:W2:Y:S02]  /*0d90*/  LDG.E R12, desc[UR6][R12.64] ;  /* 0x000000060c0c7981 */ /* 0x000ea4000c1e1900 */
[----:B------:R-:W-:Y:S01]  /*0da0*/  IMAD.X R15, RZ, RZ, R13, P0 ;  /* 0x000000ffff0f7224 */ /* 0x000fe200000e060d */
[----:B------:R-:W-:-:S04]  /*0db0*/  IADD3 R16, P0, PT, R25, R14, RZ ;  /* 0x0000000e19107210 */ /* 0x000fc80007f1e0ff */
[----:B------:R-:W3:Y:S01]  /*0dc0*/  LDG.E R14, desc[UR6][R14.64] ;  /* 0x000000060e0e7981 */ /* 0x000ee2000c1e1900 */
[----:B------:R-:W-:Y:S01]  /*0dd0*/  IMAD.X R17, RZ, RZ, R15, P0 ;  /* 0x000000ffff117224 */ /* 0x000fe200000e060f */
[----:B------:R-:W-:-:S04]  /*0de0*/  IADD3 R18, P0, PT, R25, R16, RZ ;  /* 0x0000001019127210 */ /* 0x000fc80007f1e0ff */
[----:B------:R-:W4:Y:S01]  /*0df0*/  LDG.E R16, desc[UR6][R16.64] ;  /* 0x0000000610107981 */ /* 0x000f22000c1e1900 */
[----:B------:R-:W-:-:S05]  /*0e00*/  IMAD.X R19, RZ, RZ, R17, P0 ;  /* 0x000000ffff137224 */ /* 0x000fca00000e0611 */
[----:B------:R-:W5:Y:S01]  /*0e10*/  LDG.E R18, desc[UR6][R18.64] ;  /* 0x0000000612127981 */ /* 0x000f62000c1e1900 */
[----:B------:R-:W-:-:S05]  /*0e20*/  LEA R22, R23, R20, 0x2 ;  /* 0x0000001417167211 */ /* 0x000fca00078e10ff */
[----:B------:R-:W-:-:S04]  /*0e30*/  IMAD.IADD R24, R22, 0x1, R25 ;  /* 0x0000000116187824 */ /* 0x000fc800078e0219 */
[----:B------:R-:W-:-:S04]  /*0e40*/  IMAD.IADD R26, R25, 0x1, R24 ;  /* 0x00000001191a7824 */ /* 0x000fc800078e0218 */
[C---:B------:R-:W-:Y:S02]  /*0e50*/  IMAD.IADD R27, R25.reuse, 0x1, R26 ;  /* 0x00000001191b7824 */ /* 0x040fe400078e021a */
[----:B------:R-:W-:-:S05]  /*0e60*/  IMAD.IADD R23, R25, 0x1, R23 ;  /* 0x0000000119177824 */ /* 0x000fca00078e0217 */
[----:B------:R-:W-:Y:S01]  /*0e70*/  ISETP.GE.AND P0, PT, R23, R2, PT ;  /* 0x000000021700720c */ /* 0x000fe20003f06270 */
[----:B--2---:R2:W-:Y:S04]  /*0e80*/  STS [R22], R12 ;  /* 0x0000000c16007388 */ /* 0x0045e80000000800 */
[----:B---3--:R2:W-:Y:S04]  /*0e90*/  STS [R24], R14 ;  /* 0x0000000e18007388 */ /* 0x0085e80000000800 */
[----:B----4-:R2:W-:Y:S04]  /*0ea0*/  STS [R26], R16 ;  /* 0x000000101a007388 */ /* 0x0105e80000000800 */
[----:B-----5:R2:W-:Y:S01]  /*0eb0*/  STS [R27], R18 ;  /* 0x000000121b007388 */ /* 0x0205e20000000800 */
[----:B------:R-:W-:Y:S05]  /*0ec0*/  @!P0 BRA `(.L_x_17) ;  /* 0xfffffffc00a48947 */ /* 0x000fea000383ffff */
.L_x_13:
[----:B------:R-:W-:Y:S05]  /*0ed0*/  BSYNC.RECONVERGENT B0 ;  /* 0x0000000000007941 */ /* 0x000fea0003800200 */
.L_x_12:
[----:B------:R-:W-:Y:S01]  /*0ee0*/  ISETP.GE.AND P0, PT, R9, R7, PT ;  /* 0x000000070900720c */ /* 0x000fe20003f06270 */
[----:B------:R-:W-:Y:S01]  /*0ef0*/  BSSY.RECONVERGENT B0, `(.L_x_18) ;  /* 0x000004e000007945 */ /* 0x000fe20003800200 */
[----:B------:R-:W-:-:S04]  /*0f00*/  IADD3 R11, PT, PT, R21, 0x10, RZ ;  /* 0x00000010150b7810 */ /* 0x000fc80007ffe0ff */
[----:B------:R-:W-:-:S05]  /*0f10*/  LEA R11, R8, R11, 0x18 ;  /* 0x0000000b080b7211 */ /* 0x000fca00078ec0ff */
[----:B------:R-:W-:Y:S02]  /*0f20*/  IMAD R8, R2, 0x4, R11 ;  /* 0x0000000402087824 */ /* 0x000fe400078e020b */
[----:B------:R-:W-:Y:S05]  /*0f30*/  @P0 BRA `(.L_x_19) ;  /* 0x0000000400240947 */ /* 0x000fea0003800000 */
[----:B--2---:R-:W0:Y:S01]  /*0f40*/  I2F.U32.RP R16, R0 ;  /* 0x0000000000107306 */ /* 0x004e220000209000 */
[C---:B------:R-:W-:Y:S01]  /*0f50*/  IMAD.IADD R14, R0.reuse, 0x1, R9 ;  /* 0x00000001000e7824 */ /* 0x040fe200078e0209 */
[----:B------:R-:W-:Y:S01]  /*0f60*/  ISETP.NE.U32.AND P2, PT, R0, RZ, PT ;  /* 0x000000ff0000720c */ /* 0x000fe20003f45070 */
[----:B------:R-:W-:Y:S03]  /*0f70*/  BSSY.RECONVERGENT B1, `(.L_x_20) ;  /* 0x000002b000017945 */ /* 0x000fe60003800200 */
[----:B------:R-:W-:Y:S02]  /*0f80*/  ISETP.GE.AND P0, PT, R14, R7, PT ;  /* 0x000000070e00720c */ /* 0x000fe40003f06270 */
[----:B------:R-:W-:Y:S02]  /*0f90*/  VIMNMX R10, PT, PT, R7, R14, !PT ;  /* 0x0000000e070a7248 */ /* 0x000fe40007fe0100 */
[----:B------:R-:W-:Y:S01]  /*0fa0*/  SEL R15, RZ, 0x1, P0 ;  /* 0x00000001ff0f7807 */ /* 0x000fe20000000000 */
[----:B0-----:R-:W1:Y:S02]  /*0fb0*/  MUFU.RCP R16, R16 ;  /* 0x0000001000107308 */ /* 0x001e640000001000 */
[----:B-1----:R-:W-:-:S06]  /*0fc0*/  VIADD R12, R16, 0xffffffe ;  /* 0x0ffffffe100c7836 */ /* 0x002fcc0000000000 */
[----:B------:R0:W1:Y:S02]  /*0fd0*/  F2I.FTZ.U32.TRUNC.NTZ R13, R12 ;  /* 0x0000000c000d7305 */ /* 0x000064000021f000 */
[----:B0-----:R-:W-:Y:S02]  /*0fe0*/  HFMA2 R12, -RZ, RZ, 0, 0 ;  /* 0x00000000ff0c7431 */ /* 0x001fe400000001ff */
[----:B-1----:R-:W-:-:S04]  /*0ff0*/  IMAD.MOV R17, RZ, RZ, -R13 ;  /* 0x000000ffff117224 */ /* 0x002fc800078e0a0d */
[----:B------:R-:W-:-:S04]  /*1000*/  IMAD R17, R17, R0, RZ ;  /* 0x0000000011117224 */ /* 0x000fc800078e02ff */
[----:B------:R-:W-:Y:S01]  /*1010*/  IMAD.HI.U32 R16, R13, R17, R12 ;  /* 0x000000110d107227 */ /* 0x000fe200078e000c */
[----:B------:R-:W-:-:S05]  /*1020*/  IADD3 R13, PT, PT, R10, -R14, -R15 ;  /* 0x8000000e0a0d7210 */ /* 0x000fca0007ffe80f */
[----:B------:R-:W-:-:S04]  /*1030*/  IMAD.HI.U32 R10, R16, R13, RZ ;  /* 0x0000000d100a7227 */ /* 0x000fc800078e00ff */
[----:B------:R-:W-:-:S04]  /*1040*/  IMAD.MOV R12, RZ, RZ, -R10 ;  /* 0x000000ffff0c7224 */ /* 0x000fc800078e0a0a */
[----:B------:R-:W-:-:S05]  /*1050*/  IMAD R13, R0, R12, R13 ;  /* 0x0000000c000d7224 */ /* 0x000fca00078e020d */
[----:B------:R-:W-:-:S13]  /*1060*/  ISETP.GE.U32.AND P0, PT, R13, R0, PT ;  /* 0x000000000d00720c */ /* 0x000fda0003f06070 */
[----:B------:R-:W-:Y:S02]  /*1070*/  @P0 IMAD.IADD R13, R13, 0x1, -R0 ;  /* 0x000000010d0d0824 */ /* 0x000fe400078e0a00 */
[----:B------:R-:W-:-:S03]  /*1080*/  @P0 VIADD R10, R10, 0x1 ;  /* 0x000000010a0a0836 */ /* 0x000fc60000000000 */
[----:B------:R-:W-:-:S13]  /*1090*/  ISETP.GE.U32.AND P1, PT, R13, R0, PT ;  /* 0x000000000d00720c */ /* 0x000fda0003f26070 */
[----:B------:R-:W-:Y:S01]  /*10a0*/  @P1 VIADD R10, R10, 0x1 ;  /* 0x000000010a0a1836 */ /* 0x000fe20000000000 */
[----:B------:R-:W-:-:S04]  /*10b0*/  @!P2 LOP3.LUT R10, RZ, R0, RZ, 0x33, !PT ;  /* 0x00000000ff0aa212 */ /* 0x000fc800078e33ff */
[----:B------:R-:W-:-:S04]  /*10c0*/  IADD3 R15, PT, PT, R15, R10, RZ ;  /* 0x0000000a0f0f7210 */ /* 0x000fc80007ffe0ff */
[C---:B------:R-:W-:Y:S02]  /*10d0*/  LOP3.LUT R10, R15.reuse, 0x3, RZ, 0xc0, !PT ;  /* 0x000000030f0a7812 */ /* 0x040fe400078ec0ff */
[----:B------:R-:W-:Y:S02]  /*10e0*/  ISETP.GE.U32.AND P1, PT, R15, 0x3, PT ;  /* 0x000000030f00780c */ /* 0x000fe40003f26070 */
[----:B------:R-:W-:Y:S01]  /*10f0*/  ISETP.NE.AND P0, PT, R10, 0x3, PT ;  /* 0x000000030a00780c */ /* 0x000fe20003f05270 */
[----:B------:R-:W-:-:S12]  /*1100*/  IMAD.MOV.U32 R10, RZ, RZ, R9 ;  /* 0x000000ffff0a7224 */ /* 0x000fd800078e0009 */
[----:B------:R-:W-:Y:S05]  /*1110*/  @!P0 BRA `(.L_x_21) ;  /* 0x0000000000408947 */ /* 0x000fea0003800000 */
[----:B------:R-:W0:Y:S01]  /*1120*/  LDC.64 R12, c[0x0][0x390] ;  /* 0x0000e400ff0c7b82 */ /* 0x000e220000000a00 */
[----:B------:R-:W-:Y:S01]  /*1130*/  VIADD R15, R15, 0x1 ;  /* 0x000000010f0f7836 */ /* 0x000fe20000000000 */
[----:B------:R-:W-:Y:S01]  /*1140*/  IADD3 R4, PT, PT, R4, -R6, -R9 ;  /* 0x8000000604047210 */ /* 0x000fe20007ffe809 */
[----:B------:R-:W-:-:S03]  /*1150*/  IMAD.IADD R19, R9, 0x1, R5 ;  /* 0x0000000109137824 */ /* 0x000fc600078e0205 */
[----:B------:R-:W-:Y:S01]  /*1160*/  LOP3.LUT R15, R15, 0x3, RZ, 0xc0, !PT ;  /* 0x000000030f0f7812 */ /* 0x000fe200078ec0ff */
[----:B------:R-:W-:-:S04]  /*1170*/  IMAD R17, R4, -0x4, R11 ;  /* 0xfffffffc04117824 */ /* 0x000fc800078e020b */
[----:B------:R-:W-:Y:S02]  /*1180*/  IMAD R10, R15, R0, R9 ;  /* 0x000000000f0a7224 */ /* 0x000fe400078e0209 */
[----:B------:R-:W-:-:S07]  /*1190*/  IMAD.MOV R4, RZ, RZ, -R15 ;  /* 0x000000ffff047224 */ /* 0x000fce00078e0a0f */
.L_x_22:
[----:B0-----:R-:W-:-:S06]  /*11a0*/  IMAD.WIDE R14, R19, 0x4, R12 ;  /* 0x00000004130e7825 */ /* 0x001fcc00078e020c */
[----:B------:R-:W2:Y:S01]  /*11b0*/  LDG.E R14, desc[UR6][R14.64] ;  /* 0x000000060e0e7981 */ /* 0x000ea2000c1e1900 */
[----:B------:R-:W-:Y:S01]  /*11c0*/  IADD3 R4, PT, PT, R4, 0x1, RZ ;  /* 0x0000000104047810 */ /* 0x000fe20007ffe0ff */
[----:B------:R-:W-:-:S03]  /*11d0*/  IMAD.IADD R19, R0, 0x1, R19 ;  /* 0x0000000100137824 */ /* 0x000fc600078e0213 */
[----:B------:R-:W-:Y:S01]  /*11e0*/  ISETP.NE.AND P0, PT, R4, RZ, PT ;  /* 0x000000ff0400720c */ /* 0x000fe20003f05270 */
[----:B--2---:R0:W-:Y:S02]  /*11f0*/  STS [R17], R14 ;  /* 0x0000000e11007388 */ /* 0x0041e40000000800 */
[----:B0-----:R-:W-:-:S10]  /*1200*/  IMAD R17, R0, 0x4, R17 ;  /* 0x0000000400117824 */ /* 0x001fd400078e0211 */
[----:B------:R-:W-:Y:S05]  /*1210*/  @P0 BRA `(.L_x_22) ;  /* 0xfffffffc00e00947 */ /* 0x000fea000383ffff */
.L_x_21:
[----:B------:R-:W-:Y:S05]  /*1220*/  BSYNC.RECONVERGENT B1 ;  /* 0x0000000000017941 */ /* 0x000fea0003800200 */
.L_x_20:
[----:B------:R-:W-:Y:S05]  /*1230*/  @!P1 BRA `(.L_x_19) ;  /* 0x0000000000649947 */ /* 0x000fea0003800000 */
[----:B------:R-:W0:Y:S01]  /*1240*/  LDC.64 R12, c[0x0][0x390] ;  /* 0x0000e400ff0c7b82 */ /* 0x000e220000000a00 */
[----:B------:R-:W-:-:S07]  /*1250*/  IMAD.SHL.U32 R4, R0, 0x4, RZ ;  /* 0x0000000400047824 */ /* 0x000fce00078e00ff */
.L_x_23:
[----:B------:R-:W-:-:S04]  /*1260*/  IMAD.IADD R21, R10, 0x1, R5 ;  /* 0x000000010a157824 */ /* 0x000fc800078e0205 */
[----:B0-----:R-:W-:-:S03]  /*1270*/  IMAD.WIDE R20, R21, 0x4, R12 ;  /* 0x0000000415147825 */ /* 0x001fc600078e020c */
[----:B------:R-:W-:-:S03]  /*1280*/  IADD3 R18, P0, PT, R20, R4, RZ ;  /* 0x0000000414127210 */ /* 0x000fc60007f1e0ff */
[----:B------:R-:W2:Y:S01]  /*1290*/  LDG.E R20, desc[UR6][R20.64] ;  /* 0x0000000614147981 */ /* 0x000ea2000c1e1900 */
[----:B------:R-:W-:Y:S02]  /*12a0*/  IADD3.X R19, PT, PT, RZ, R21, RZ, P0, !PT ;  /* 0x00000015ff137210 */ /* 0x000fe400007fe4ff */
[----:B------:R-:W-:-:S03]  /*12b0*/  IADD3 R16, P0, PT, R4, R18, RZ ;  /* 0x0000001204107210 */ /* 0x000fc60007f1e0ff */
[----:B------:R-:W3:Y:S02]  /*12c0*/  LDG.E R18, desc[UR6][R18.64] ;  /* 0x0000000612127981 */ /* 0x000ee4000c1e1900 */
[----:B------:R-:W-:Y:S01]  /*12d0*/  IMAD.X R17, RZ, RZ, R19, P0 ;  /* 0x000000ffff117224 */ /* 0x000fe200000e0613 */
[----:B------:R-:W-:-:S04]  /*12e0*/  IADD3 R14, P0, PT, R4, R16, RZ ;  /* 0x00000010040e7210 */ /* 0x000fc80007f1e0ff */
[----:B------:R-:W4:Y:S01]  /*12f0*/  LDG.E R16, desc[UR6][R16.64] ;  /* 0x0000000610107981 */ /* 0x000f22000c1e1900 */
[----:B------:R-:W-:-:S05]  /*1300*/  IMAD.X R15, RZ, RZ, R17, P0 ;  /* 0x000000ffff0f7224 */ /* 0x000fca00000e0611 */
[----:B------:R-:W5:Y:S01]  /*1310*/  LDG.E R14, desc[UR6][R14.64] ;  /* 0x000000060e0e7981 */ /* 0x000f62000c1e1900 */
[----:B------:R-:W-:-:S04]  /*1320*/  IMAD R23, R10, 0x4, R8 ;  /* 0x000000040a177824 */ /* 0x000fc800078e0208 */
[----:B------:R-:W-:-:S05]  /*1330*/  IMAD.IADD R25, R23, 0x1, R4 ;  /* 0x0000000117197824 */ /* 0x000fca00078e0204 */
[----:B------:R-:W-:-:S05]  /*1340*/  IADD3 R27, PT, PT, R25, R4, RZ ;  /* 0x00000004191b7210 */ /* 0x000fca0007ffe0ff */
[----:B------:R-:W-:Y:S02]  /*1350*/  IMAD.IADD R29, R27, 0x1, R4 ;  /* 0x000000011b1d7824 */ /* 0x000fe400078e0204 */
[----:B------:R-:W-:-:S05]  /*1360*/  IMAD.IADD R10, R4, 0x1, R10 ;  /* 0x00000001040a7824 */ /* 0x000fca00078e020a */
[----:B------:R-:W-:Y:S01]  /*1370*/  ISETP.GE.AND P0, PT, R10, R7, PT ;  /* 0x000000070a00720c */ /* 0x000fe20003f06270 */
[----:B--2---:R0:W-:Y:S04]  /*1380*/  STS [R23], R20 ;  /* 0x0000001417007388 */ /* 0x0041e80000000800 */
[----:B---3--:R0:W-:Y:S04]  /*1390*/  STS [R25], R18 ;  /* 0x0000001219007388 */ /* 0x0081e80000000800 */
[----:B----4-:R0:W-:Y:S04]  /*13a0*/  STS [R27], R16 ;  /* 0x000000101b007388 */ /* 0x0101e80000000800 */
[----:B-----5:R0:W-:Y:S01]  /*13b0*/  STS [R29], R14 ;  /* 0x0000000e1d007388 */ /* 0x0201e20000000800 */
[----:B------:R-:W-:Y:S05]  /*13c0*/  @!P0 BRA `(.L_x_23) ;  /* 0xfffffffc00a48947 */ /* 0x000fea000383ffff */
.L_x_19:
[----:B------:R-:W-:Y:S05]  /*13d0*/  BSYNC.RECONVERGENT B0 ;  /* 0x0000000000007941 */ /* 0x000fea0003800200 */
.L_x_18:
[-C--:B------:R-:W-:Y:S01]  /*13e0*/  IABS R15, R0.reuse ;  /* 0x00000000000f7213 */ /* 0x080fe20000000000 */
[----:B------:R-:W-:Y:S01]  /*13f0*/  BAR.SYNC.DEFER_BLOCKING 0x0 ;  /* 0x0000000000007b1d */ /* 0x000fe20000010000 */
[----:B------:R-:W-:Y:S02]  /*1400*/  IADD3 R6, PT, PT, R2, R7, RZ ;  /* 0x0000000702067210 */ /* 0x000fe40007ffe0ff */
[----:B0-2---:R-:W-:Y:S02]  /*1410*/  IABS R14, R0 ;  /* 0x00000000000e7213 */ /* 0x005fe40000000000 */
[----:B-1----:R-:W-:Y:S01]  /*1420*/  IADD3 R13, PT, PT, R0, -0x1, R6 ;  /* 0xffffffff000d7810 */ /* 0x002fe20007ffe006 */
[----:B------:R-:W0:Y:S01]  /*1430*/  I2F.RP R10, R15 ;  /* 0x0000000f000a7306 */ /* 0x000e220000209400 */
[----:B------:R-:W-:Y:S07]  /*1440*/  BSSY.RECONVERGENT B0, `(.L_x_24) ;  /* 0x000003e000007945 */ /* 0x000fee0003800200 */
[----:B0-----:R-:W0:Y:S02]  /*1450*/  MUFU.RCP R10, R10 ;  /* 0x0000000a000a7308 */ /* 0x001e240000001000 */
[----:B0-----:R-:W-:-:S02]  /*1460*/  VIADD R4, R10, 0xffffffe ;  /* 0x0ffffffe0a047836 */ /* 0x001fc40000000000 */
[----:B------:R-:W-:-:S04]  /*1470*/  IMAD.MOV R10, RZ, RZ, -R14 ;  /* 0x000000ffff0a7224 */ /* 0x000fc800078e0a0e */
[----:B------:R0:W1:Y:S02]  /*1480*/  F2I.FTZ.U32.TRUNC.NTZ R5, R4 ;  /* 0x0000000400057305 */ /* 0x000064000021f000 */
[----:B0-----:R-:W-:Y:S02]  /*1490*/  IMAD.MOV.U32 R4, RZ, RZ, RZ ;  /* 0x000000ffff047224 */ /* 0x001fe400078e00ff */
[----:B-1----:R-:W-:-:S04]  /*14a0*/  IMAD.MOV R12, RZ, RZ, -R5 ;  /* 0x000000ffff0c7224 */ /* 0x002fc800078e0a05 */
[----:B------:R-:W-:Y:S01]  /*14b0*/  IMAD R17, R12, R15, RZ ;  /* 0x0000000f0c117224 */ /* 0x000fe200078e02ff */
[----:B------:R-:W-:Y:S02]  /*14c0*/  IABS R12, R13 ;  /* 0x0000000d000c7213 */ /* 0x000fe40000000000 */
[----:B------:R-:W-:Y:S01]  /*14d0*/  LOP3.LUT R13, R13, R0, RZ, 0x3c, !PT ;  /* 0x000000000d0d7212 */ /* 0x000fe200078e3cff */
[----:B------:R-:W-:-:S03]  /*14e0*/  IMAD.HI.U32 R5, R5, R17, R4 ;  /* 0x0000001105057227 */ /* 0x000fc600078e0004 */
[----:B------:R-:W-:Y:S01]  /*14f0*/  ISETP.GE.AND P2, PT, R13, RZ, PT ;  /* 0x000000ff0d00720c */ /* 0x000fe20003f46270 */
[----:B------:R-:W-:-:S04]  /*1500*/  IMAD.MOV.U32 R4, RZ, RZ, R12 ;  /* 0x000000ffff047224 */ /* 0x000fc800078e000c */
[----:B------:R-:W-:-:S04]  /*1510*/  IMAD.HI.U32 R5, R5, R4, RZ ;  /* 0x0000000405057227 */ /* 0x000fc800078e00ff */
[----:B------:R-:W-:-:S05]  /*1520*/  IMAD R4, R5, R10, R4 ;  /* 0x0000000a05047224 */ /* 0x000fca00078e0204 */
[----:B------:R-:W-:-:S13]  /*1530*/  ISETP.GT.U32.AND P1, PT, R15, R4, PT ;  /* 0x000000040f00720c */ /* 0x000fda0003f24070 */
[----:B------:R-:W-:Y:S01]  /*1540*/  @!P1 IMAD.IADD R4, R4, 0x1, -R15 ;  /* 0x0000000104049824 */ /* 0x000fe200078e0a0f */
[----:B------:R-:W-:Y:S02]  /*1550*/  @!P1 IADD3 R5, PT, PT, R5, 0x1, RZ ;  /* 0x0000000105059810 */ /* 0x000fe40007ffe0ff */
[----:B------:R-:W-:Y:S02]  /*1560*/  ISETP.NE.AND P1, PT, R0, RZ, PT ;  /* 0x000000ff0000720c */ /* 0x000fe40003f25270 */
[----:B------:R-:W-:-:S13]  /*1570*/  ISETP.GE.U32.AND P0, PT, R4, R15, PT ;  /* 0x0000000f0400720c */ /* 0x000fda0003f06070 */
[----:B------:R-:W-:-:S04]  /*1580*/  @P0 VIADD R5, R5, 0x1 ;  /* 0x0000000105050836 */ /* 0x000fc80000000000 */
[----:B------:R-:W-:Y:S01]  /*1590*/  @!P2 IMAD.MOV R5, RZ, RZ, -R5 ;  /* 0x000000ffff05a224 */ /* 0x000fe200078e0a05 */
[----:B------:R-:W-:-:S05]  /*15a0*/  @!P1 LOP3.LUT R5, RZ, R0, RZ, 0x33, !PT ;  /* 0x00000000ff059212 */ /* 0x000fca00078e33ff */
[----:B------:R-:W-:-:S04]  /*15b0*/  IMAD R9, R5, R9, RZ ;  /* 0x0000000905097224 */ /* 0x000fc800078e02ff */
[C---:B------:R-:W-:Y:S01]  /*15c0*/  IMAD.IADD R0, R9.reuse, 0x1, -R7 ;  /* 0x0000000109007824 */ /* 0x040fe200078e0a07 */
[C---:B------:R-:W-:Y:S02]  /*15d0*/  ISETP.GT.AND P0, PT, R9.reuse, R7, PT ;  /* 0x000000070900720c */ /* 0x040fe40003f04270 */
[----:B------:R-:W-:Y:S02]  /*15e0*/  VIMNMX R13, PT, PT, R2, R9, PT ;  /* 0x00000009020d7248 */ /* 0x000fe40003fe0100 */
[----:B------:R-:W-:Y:S02]  /*15f0*/  SEL R0, R0, RZ, P0 ;  /* 0x000000ff00007207 */ /* 0x000fe40000000000 */
[----:B------:R-:W-:Y:S02]  /*1600*/  VIADDMNMX R6, R9, R5, R6, PT ;  /* 0x0000000509067246 */ /* 0x000fe40003800106 */
[----:B------:R-:W-:-:S13]  /*1610*/  ISETP.GE.AND P0, PT, R0, R13, PT ;  /* 0x0000000d0000720c */ /* 0x000fda0003f06270 */
[----:B------:R-:W-:Y:S05]  /*1620*/  @P0 BRA `(.L_x_25) ;  /* 0x00000000007c0947 */ /* 0x000fea0003800000 */
[----:B------:R-:W-:-:S07]  /*1630*/  IMAD.MOV.U32 R4, RZ, RZ, R0 ;  /* 0x000000ffff047224 */ /* 0x000fce00078e0000 */
.L_x_29:
[----:B------:R-:W-:Y:S01]  /*1640*/  IADD3 R5, PT, PT, R4, R13, RZ ;  /* 0x0000000d04057210 */ /* 0x000fe20007ffe0ff */
[----:B------:R-:W-:Y:S03]  /*1650*/  BSSY.RELIABLE B1, `(.L_x_26) ;  /* 0x0000018000017945 */ /* 0x000fe60003800100 */
[----:B------:R-:W-:-:S04]  /*1660*/  LEA.HI R0, R5, R5, RZ, 0x1 ;  /* 0x0000000505007211 */ /* 0x000fc800078f08ff */
[----:B------:R-:W-:-:S05]  /*1670*/  SHF.R.S32.HI R0, RZ, 0x1, R0 ;  /* 0x00000001ff007819 */ /* 0x000fca0000011400 */
[----:B------:R-:W-:Y:S02]  /*1680*/  IMAD.IADD R12, R9, 0x1, -R0 ;  /* 0x00000001090c7824 */ /* 0x000fe400078e0a00 */
[----:B------:R-:W-:Y:S02]  /*1690*/  IMAD R14, R0, 0x4, R11 ;  /* 0x00000004000e7824 */ /* 0x000fe400078e020b */
[C---:B------:R-:W-:Y:S01]  /*16a0*/  IMAD R15, R12.reuse, 0x4, R8 ;  /* 0x000000040c0f7824 */ /* 0x040fe200078e0208 */
[----:B------:R-:W-:-:S04]  /*16b0*/  ISETP.GE.AND P0, PT, R12, R7, PT ;  /* 0x000000070c00720c */ /* 0x000fc80003f06270 */
[----:B------:R-:W-:-:S13]  /*16c0*/  ISETP.LT.OR P0, PT, R5, 0x2, P0 ;  /* 0x000000020500780c */ /* 0x000fda0000701670 */
[----:B------:R-:W-:Y:S05]  /*16d0*/  @P0 BRA `(.L_x_27) ;  /* 0x0000000000100947 */ /* 0x000fea0003800000 */
[----:B------:R-:W-:Y:S04]  /*16e0*/  LDS R5, [R14+-0x4] ;  /* 0xfffffc000e057984 */ /* 0x000fe80000000800 */
[----:B------:R-:W0:Y:S02]  /*16f0*/  LDS R10, [R15] ;  /* 0x000000000f0a7984 */ /* 0x000e240000000800 */
[----:B0-----:R-:W-:-:S13]  /*1700*/  ISETP.GT.AND P0, PT, R5, R10, PT ;  /* 0x0000000a0500720c */ /* 0x001fda0003f04270 */
[----:B------:R-:W-:Y:S05]  /*1710*/  @P0 BRA `(.L_x_28) ;  /* 0x00000000002c0947 */ /* 0x000fea0003800000 */
.L_x_27:
[----:B------:R-:W-:-:S04]  /*1720*/  ISETP.GE.AND P0, PT, R12, 0x1, PT ;  /* 0x000000010c00780c */ /* 0x000fc80003f06270 */
[----:B------:R-:W-:-:S13]  /*1730*/  ISETP.GE.OR P0, PT, R0, R2, !P0 ;  /* 0x000000020000720c */ /* 0x000fda0004706670 */
[----:B------:R-:W-:Y:S05]  /*1740*/  @P0 BREAK.RELIABLE B1 ;  /* 0x0000000000010942 */ /* 0x000fea0003800100 */
[----:B------:R-:W-:Y:S05]  /*1750*/  @P0 BRA `(.L_x_25) ;  /* 0x0000000000300947 */ /* 0x000fea0003800000 */
[----:B------:R-:W-:Y:S04]  /*1760*/  LDS R4, [R15+-0x4] ;  /* 0xfffffc000f047984 */ /* 0x000fe80000000800 */
[----:B------:R-:W0:Y:S02]  /*1770*/  LDS R5, [R14] ;  /* 0x000000000e057984 */ /* 0x000e240000000800 */
[----:B0-----:R-:W-:-:S13]  /*1780*/  ISETP.GT.AND P0, PT, R4, R5, PT ;  /* 0x000000050400720c */ /* 0x001fda0003f04270 */
[----:B------:R-:W-:Y:S05]  /*1790*/  @!P0 BREAK.RELIABLE B1 ;  /* 0x0000000000018942 */ /* 0x000fea0003800100 */
[----:B------:R-:W-:Y:S05]  /*17a0*/  @!P0 BRA `(.L_x_25) ;  /* 0x00000000001c8947 */ /* 0x000fea0003800000 */
[----:B------:R-:W-:Y:S01]  /*17b0*/  VIADD R4, R0, 0x1 ;  /* 0x0000000100047836 */ /* 0x000fe20000000000 */
[----:B------:R-:W-:-:S07]  /*17c0*/  MOV R0, R13 ;  /* 0x0000000d00007202 */ /* 0x000fce0000000f00 */
.L_x_28:
[----:B------:R-:W-:Y:S05]  /*17d0*/  BSYNC.RELIABLE B1 ;  /* 0x0000000000017941 */ /* 0x000fea0003800100 */
.L_x_26:
[----:B------:R-:W-:Y:S01]  /*17e0*/  ISETP.GE.AND P0, PT, R4, R0, PT ;  /* 0x000000000400720c */ /* 0x000fe20003f06270 */
[----:B------:R-:W-:-:S12]  /*17f0*/  IMAD.MOV.U32 R13, RZ, RZ, R0 ;  /* 0x000000ffff0d7224 */ /* 0x000fd800078e0000 */
[----:B------:R-:W-:Y:S05]  /*1800*/  @!P0 BRA `(.L_x_29) ;  /* 0xfffffffc008c8947 */ /* 0x000fea000383ffff */
[----:B------:R-:W-:-:S07]  /*1810*/  IMAD.MOV.U32 R0, RZ, RZ, R4 ;  /* 0x000000ffff007224 */ /* 0x000fce00078e0004 */
.L_x_25:
[----:B------:R-:W-:Y:S05]  /*1820*/  BSYNC.RECONVERGENT B0 ;  /* 0x0000000000007941 */ /* 0x000fea0003800200 */
.L_x_24:
[----:B------:R-:W-:Y:S05]  /*1830*/  WARPSYNC.ALL ;  /* 0x0000000000007948 */ /* 0x000fea0003800000 */
[C---:B------:R-:W-:Y:S01]  /*1840*/  IMAD.IADD R15, R6.reuse, 0x1, -R7 ;  /* 0x00000001060f7824 */ /* 0x040fe200078e0a07 */
[----:B------:R-:W-:Y:S01]  /*1850*/  ISETP.GT.AND P0, PT, R6, R7, PT ;  /* 0x000000070600720c */ /* 0x000fe20003f04270 */
[----:B------:R-:W-:Y:S01]  /*1860*/  BSSY.RECONVERGENT B0, `(.L_x_30) ;  /* 0x0000025000007945 */ /* 0x000fe20003800200 */
[----:B------:R-:W-:Y:S01]  /*1870*/  VIMNMX R4, PT, PT, R2, R6, PT ;  /* 0x0000000602047248 */ /* 0x000fe20003fe0100 */
[----:B------:R-:W-:Y:S01]  /*1880*/  IMAD.IADD R13, R9, 0x1, -R0 ;  /* 0x00000001090d7824 */ /* 0x000fe200078e0a00 */
[----:B------:R-:W-:-:S04]  /*1890*/  SEL R15, R15, RZ, P0 ;  /* 0x000000ff0f0f7207 */ /* 0x000fc80000000000 */
[----:B------:R-:W-:-:S13]  /*18a0*/  ISETP.GE.AND P0, PT, R15, R4, PT ;  /* 0x000000040f00720c */ /* 0x000fda0003f06270 */
[----:B------:R-:W-:Y:S05]  /*18b0*/  @P0 BRA `(.L_x_31) ;  /* 0x00000000007c0947 */ /* 0x000fea0003800000 */
[----:B------:R-:W-:-:S07]  /*18c0*/  MOV R5, R15 ;  /* 0x0000000f00057202 */ /* 0x000fce0000000f00 */
.L_x_35:
[----:B------:R-:W-:Y:S01]  /*18d0*/  IMAD.IADD R10, R5, 0x1, R4 ;  /* 0x00000001050a7824 */ /* 0x000fe200078e0204 */
[----:B------:R-:W-:Y:S04]  /*18e0*/  BSSY.RELIABLE B1, `(.L_x_32) ;  /* 0x0000018000017945 */ /* 0x000fe80003800100 */
        /* <DEDUP_REMOVED lines=12> */
.L_x_33:
        /* <DEDUP_REMOVED lines=9> */
[----:B------:R-:W-:Y:S01]  /*1a40*/  IADD3 R5, PT, PT, R15, 0x1, RZ ;  /* 0x000000010f057810 */ /* 0x000fe20007ffe0ff */
[----:B------:R-:W-:-:S07]  /*1a50*/  IMAD.MOV.U32 R15, RZ, RZ, R4 ;  /* 0x000000ffff0f7224 */ /* 0x000fce00078e0004 */
.L_x_34:
[----:B------:R-:W-:Y:S05]  /*1a60*/  BSYNC.RELIABLE B1 ;  /* 0x0000000000017941 */ /* 0x000fea0003800100 */
.L_x_32:
[----:B------:R-:W-:Y:S01]  /*1a70*/  ISETP.GE.AND P0, PT, R5, R15, PT ;  /* 0x0000000f0500720c */ /* 0x000fe20003f06270 */
[----:B------:R-:W-:-:S12]  /*1a80*/  IMAD.MOV.U32 R4, RZ, RZ, R15 ;  /* 0x000000ffff047224 */ /* 0x000fd800078e000f */
[----:B------:R-:W-:Y:S05]  /*1a90*/  @!P0 BRA `(.L_x_35) ;  /* 0xfffffffc008c8947 */ /* 0x000fea000383ffff */
[----:B------:R-:W-:-:S07]  /*1aa0*/  IMAD.MOV.U32 R15, RZ, RZ, R5 ;  /* 0x000000ffff0f7224 */ /* 0x000fce00078e0005 */
.L_x_31:
[----:B------:R-:W-:Y:S05]  /*1ab0*/  BSYNC.RECONVERGENT B0 ;  /* 0x0000000000007941 */ /* 0x000fea0003800200 */
.L_x_30:
[----:B------:R-:W-:Y:S05]  /*1ac0*/  WARPSYNC.ALL ;  /* 0x0000000000007948 */ /* 0x000fea0003800000 */
[----:B------:R-:W-:-:S13]  /*1ad0*/  ISETP.GE.AND P0, PT, R9, R6, PT ;  /* 0x000000060900720c */ /* 0x000fda0003f06270 */
[----:B------:R-:W-:Y:S05]  /*1ae0*/  @P0 EXIT ;  /* 0x000000000000094d */ /* 0x000fea0003800000 */
[C---:B------:R-:W-:Y:S01]  /*1af0*/  IMAD.IADD R2, R6.reuse, 0x1, -R9 ;  /* 0x0000000106027824 */ /* 0x040fe200078e0a09 */
[----:B------:R-:W-:Y:S01]  /*1b00*/  BSSY.RECONVERGENT B0, `(.L_x_36) ;  /* 0x0000028000007945 */ /* 0x000fe20003800200 */
[----:B------:R-:W-:-:S03]  /*1b10*/  IADD3 R10, PT, PT, R6, -R15, RZ ;  /* 0x8000000f060a7210 */ /* 0x000fc60007ffe0ff */
[----:B------:R-:W-:Y:S01]  /*1b20*/  LOP3.LUT P0, R12, R2, 0x3, RZ, 0xc0, !PT ;  /* 0x00000003020c7812 */ /* 0x000fe2000780c0ff */
[----:B------:R-:W-:-:S12]  /*1b30*/  IMAD.MOV.U32 R2, RZ, RZ, R9 ;  /* 0x000000ffff027224 */ /* 0x000fd800078e0009 */
[----:B------:R-:W-:Y:S05]  /*1b40*/  @!P0 BRA `(.L_x_37) ;  /* 0x00000000008c8947 */ /* 0x000fea0003800000 */
[----:B------:R-:W0:Y:S01]  /*1b50*/  LDC.64 R4, c[0x0][0x3a0] ;  /* 0x0000e800ff047b82 */ /* 0x000e220000000a00 */
[----:B------:R-:W-:Y:S02]  /*1b60*/  IMAD.MOV R12, RZ, RZ, -R12 ;  /* 0x000000ffff0c7224 */ /* 0x000fe400078e0a0c */
[--C-:B------:R-:W-:Y:S02]  /*1b70*/  IMAD.IADD R7, R3, 0x1, R9.reuse ;  /* 0x0000000103077824 */ /* 0x100fe400078e0209 */
[----:B------:R-:W-:-:S07]  /*1b80*/  IMAD.MOV.U32 R2, RZ, RZ, R9 ;  /* 0x000000ffff027224 */ /* 0x000fce00078e0009 */
.L_x_43:
[----:B------:R-:W-:Y:S01]  /*1b90*/  ISETP.GE.AND P0, PT, R0, R15, PT ;  /* 0x0000000f0000720c */ /* 0x000fe20003f06270 */
[----:B------:R-:W-:Y:S01]  /*1ba0*/  VIADD R12, R12, 0x1 ;  /* 0x000000010c0c7836 */ /* 0x000fe20000000000 */
[----:B------:R-:W-:Y:S01]  /*1bb0*/  BSSY.RECONVERGENT B1, `(.L_x_38) ;  /* 0x0000019000017945 */ /* 0x000fe20003800200 */
[----:B012---:R-:W-:-:S03]  /*1bc0*/  IMAD.WIDE R16, R7, 0x4, R4 ;  /* 0x0000000407107825 */ /* 0x007fc600078e0204 */
[----:B------:R-:W-:-:S07]  /*1bd0*/  ISETP.NE.AND P1, PT, R12, RZ, PT ;  /* 0x000000ff0c00720c */ /* 0x000fce0003f25270 */
[----:B------:R-:W-:-:S05]  /*1be0*/  @P0 LEA R14, R13, R8, 0x2 ;  /* 0x000000080d0e0211 */ /* 0x000fca00078e10ff */
[----:B------:R0:W1:Y:S01]  /*1bf0*/  @P0 LDS R19, [R14] ;  /* 0x000000000e130984 */ /* 0x0000620000000800 */
[----:B------:R-:W-:Y:S05]  /*1c00*/  @P0 BRA `(.L_x_39) ;  /* 0x0000000000440947 */ /* 0x000fea0003800000 */
[----:B------:R-:W-:Y:S01]  /*1c10*/  ISETP.GE.AND P0, PT, R13, R10, PT ;  /* 0x0000000a0d00720c */ /* 0x000fe20003f06270 */
[----:B------:R-:W-:-:S12]  /*1c20*/  BSSY.RELIABLE B2, `(.L_x_40) ;  /* 0x000000c000027945 */ /* 0x000fd80003800100 */
[----:B0-----:R-:W-:-:S05]  /*1c30*/  @P0 IMAD R14, R0, 0x4, R11 ;  /* 0x00000004000e0824 */ /* 0x001fca00078e020b */
[----:B-1----:R0:W1:Y:S01]  /*1c40*/  @P0 LDS R19, [R14] ;  /* 0x000000000e130984 */ /* 0x0020620000000800 */
[----:B------:R-:W-:Y:S05]  /*1c50*/  @P0 BRA `(.L_x_41) ;  /* 0x0000000000200947 */ /* 0x000fea0003800000 */
[----:B0-----:R-:W-:Y:S02]  /*1c60*/  IMAD R14, R0, 0x4, R11 ;  /* 0x00000004000e7824 */ /* 0x001fe400078e020b */
[----:B-1----:R-:W-:-:S04]  /*1c70*/  IMAD R19, R13, 0x4, R8 ;  /* 0x000000040d137824 */ /* 0x002fc800078e0208 */
[----:B------:R-:W-:Y:S04]  /*1c80*/  LDS R14, [R14] ;  /* 0x000000000e0e7984 */ /* 0x000fe80000000800 */
[----:B------:R-:W0:Y:S02]  /*1c90*/  LDS R19, [R19] ;  /* 0x0000000013137984 */ /* 0x000e240000000800 */
[----:B0-----:R-:W-:-:S13]  /*1ca0*/  ISETP.GT.AND P0, PT, R14, R19, PT ;  /* 0x000000130e00720c */ /* 0x001fda0003f04270 */
[----:B------:R-:W-:Y:S05]  /*1cb0*/  @P0 BREAK.RELIABLE B2 ;  /* 0x0000000000020942 */ /* 0x000fea0003800100 */
[----:B------:R-:W-:Y:S05]  /*1cc0*/  @P0 BRA `(.L_x_39) ;  /* 0x0000000000140947 */ /* 0x000fea0003800000 */
[----:B------:R-:W-:-:S07]  /*1cd0*/  MOV R19, R14 ;  /* 0x0000000e00137202 */ /* 0x000fce0000000f00 */
.L_x_41:
[----:B------:R-:W-:Y:S05]  /*1ce0*/  BSYNC.RELIABLE B2 ;  /* 0x0000000000027941 */ /* 0x000fea0003800100 */
.L_x_40:
[----:B-1----:R1:W-:Y:S01]  /*1cf0*/  STG.E desc[UR6][R16.64], R19 ;  /* 0x0000001310007986 */ /* 0x0023e2000c101906 */
[----:B------:R-:W-:Y:S01]  /*1d00*/  VIADD R0, R0, 0x1 ;  /* 0x0000000100007836 */ /* 0x000fe20000000000 */
[----:B------:R-:W-:Y:S06]  /*1d10*/  BRA `(.L_x_42) ;  /* 0x0000000000087947 */ /* 0x000fec0003800000 */
.L_x_39:
[----:B-1----:R2:W-:Y:S01]  /*1d20*/  STG.E desc[UR6][R16.64], R19 ;  /* 0x0000001310007986 */ /* 0x0025e2000c101906 */
[----:B------:R-:W-:-:S07]  /*1d30*/  VIADD R13, R13, 0x1 ;  /* 0x000000010d0d7836 */ /* 0x000fce0000000000 */
.L_x_42:
[----:B------:R-:W-:Y:S05]  /*1d40*/  BSYNC.RECONVERGENT B1 ;  /* 0x0000000000017941 */ /* 0x000fea0003800200 */
.L_x_38:
[----:B------:R-:W-:Y:S02]  /*1d50*/  VIADD R2, R2, 0x1 ;  /* 0x0000000102027836 */ /* 0x000fe40000000000 */
[----:B------:R-:W-:Y:S01]  /*1d60*/  VIADD R7, R7, 0x1 ;  /* 0x0000000107077836 */ /* 0x000fe20000000000 */
[----:B------:R-:W-:Y:S06]  /*1d70*/  @P1 BRA `(.L_x_43) ;  /* 0xfffffffc00841947 */ /* 0x000fec000383ffff */
.L_x_37:
[----:B------:R-:W-:Y:S05]  /*1d80*/  BSYNC.RECONVERGENT B0 ;  /* 0x0000000000007941 */ /* 0x000fea0003800200 */
.L_x_36:
[----:B------:R-:W-:Y:S05]  /*1d90*/  WARPSYNC.ALL ;  /* 0x0000000000007948 */ /* 0x000fea0003800000 */
[----:B------:R-:W-:-:S04]  /*1da0*/  IADD3 R4, PT, PT, R9, -R6, RZ ;  /* 0x8000000609047210 */ /* 0x000fc80007ffe0ff */
[----:B------:R-:W-:-:S13]  /*1db0*/  ISETP.GT.U32.AND P0, PT, R4, -0x4, PT ;  /* 0xfffffffc0400780c */ /* 0x000fda0003f04070 */
[----:B------:R-:W-:Y:S05]  /*1dc0*/  @P0 EXIT ;  /* 0x000000000000094d */ /* 0x000fea0003800000 */
[----:B------:R-:W3:Y:S01]  /*1dd0*/  LDC.64 R4, c[0x0][0x3a0] ;  /* 0x0000e800ff047b82 */ /* 0x000ee20000000a00 */
[----:B------:R-:W4:Y:S01]  /*1de0*/  LDCU.64 UR4, c[0x0][0x3a0] ;  /* 0x00007400ff0477ac */ /* 0x000f220008000a00 */
[----:B------:R-:W-:Y:S01]  /*1df0*/  IMAD.IADD R9, R2, 0x1, -R6 ;  /* 0x0000000102097824 */ /* 0x000fe200078e0a06 */
[----:B-12---:R-:W-:Y:S01]  /*1e00*/  SHF.R.S32.HI R17, RZ, 0x1f, R3 ;  /* 0x0000001fff117819 */ /* 0x006fe20000011403 */
[----:B------:R-:W-:Y:S01]  /*1e10*/  IMAD.IADD R19, R3, 0x1, R2 ;  /* 0x0000000103137824 */ /* 0x000fe200078e0202 */
[----:B----4-:R-:W-:-:S04]  /*1e20*/  UIADD3 UR4, UP0, UPT, UR4, 0xc, URZ ;  /* 0x0000000c04047890 */ /* 0x010fc8000ff1e0ff */
[----:B------:R-:W-:-:S12]  /*1e30*/  UIADD3.X UR5, UPT, UPT, URZ, UR5, URZ, UP0, !UPT ;  /* 0x00000005ff057290 */ /* 0x000fd800087fe4ff */
.L_x_64:
[----:B------:R-:W-:Y:S01]  /*1e40*/  ISETP.GE.AND P1, PT, R0, R15, PT ;  /* 0x0000000f0000720c */ /* 0x000fe20003f26270 */
[----:B------:R-:W-:Y:S01]  /*1e50*/  VIADD R9, R9, 0x4 ;  /* 0x0000000409097836 */ /* 0x000fe20000000000 */
[----:B------:R-:W-:Y:S01]  /*1e60*/  BSSY.RECONVERGENT B0, `(.L_x_44) ;  /* 0x0000019000007945 */ /* 0x000fe20003800200 */
[----:B-123--:R-:W-:-:S03]  /*1e70*/  IMAD.WIDE R6, R19, 0x4, R4 ;  /* 0x0000000413067825 */ /* 0x00efc600078e0204 */
[----:B------:R-:W-:-:S07]  /*1e80*/  ISETP.NE.AND P0, PT, R9, RZ, PT ;  /* 0x000000ff0900720c */ /* 0x000fce0003f05270 */
[----:B------:R-:W-:-:S06]  /*1e90*/  @P1 IMAD R21, R13, 0x4, R8 ;  /* 0x000000040d151824 */ /* 0x000fcc00078e0208 */
[----:B------:R-:W1:Y:S01]  /*1ea0*/  @P1 LDS R21, [R21] ;  /* 0x0000000015151984 */ /* 0x000e620000000800 */
[----:B------:R-:W-:Y:S05]  /*1eb0*/  @P1 BRA `(.L_x_45) ;  /* 0x0000000000441947 */ /* 0x000fea0003800000 */
[----:B------:R-:W-:Y:S01]  /*1ec0*/  ISETP.GE.AND P1, PT, R13, R10, PT ;  /* 0x0000000a0d00720c */ /* 0x000fe20003f26270 */
[----:B------:R-:W-:-:S12]  /*1ed0*/  BSSY.RELIABLE B1, `(.L_x_46) ;  /* 0x000000c000017945 */ /* 0x000fd80003800100 */
[----:B-1----:R-:W-:-:S06]  /*1ee0*/  @P1 LEA R21, R0, R11, 0x2 ;  /* 0x0000000b00151211 */ /* 0x002fcc00078e10ff */
[----:B------:R-:W1:Y:S01]  /*1ef0*/  @P1 LDS R21, [R21] ;  /* 0x0000000015151984 */ /* 0x000e620000000800 */
[----:B------:R-:W-:Y:S05]  /*1f00*/  @P1 BRA `(.L_x_47) ;  /* 0x0000000000201947 */ /* 0x000fea0003800000 */
[----:B------:R-:W-:Y:S02]  /*1f10*/  IMAD R12, R0, 0x4, R11 ;  /* 0x00000004000c7824 */ /* 0x000fe400078e020b */
[----:B-1----:R-:W-:-:S04]  /*1f20*/  IMAD R21, R13, 0x4, R8 ;  /* 0x000000040d157824 */ /* 0x002fc800078e0208 */
[----:B------:R-:W-:Y:S04]  /*1f30*/  LDS R12, [R12] ;  /* 0x000000000c0c7984 */ /* 0x000fe80000000800 */
[----:B------:R-:W1:Y:S02]  /*1f40*/  LDS R21, [R21] ;  /* 0x0000000015157984 */ /* 0x000e640000000800 */
[----:B-1----:R-:W-:-:S13]  /*1f50*/  ISETP.GT.AND P1, PT, R12, R21, PT ;  /* 0x000000150c00720c */ /* 0x002fda0003f24270 */
[----:B------:R-:W-:Y:S05]  /*1f60*/  @P1 BREAK.RELIABLE B1 ;  /* 0x0000000000011942 */ /* 0x000fea0003800100 */
[----:B------:R-:W-:Y:S05]  /*1f70*/  @P1 BRA `(.L_x_45) ;  /* 0x0000000000141947 */ /* 0x000fea0003800000 */
[----:B------:R-:W-:-:S07]  /*1f80*/  IMAD.MOV.U32 R21, RZ, RZ, R12 ;  /* 0x000000ffff157224 */ /* 0x000fce00078e000c */
.L_x_47:
[----:B------:R-:W-:Y:S05]  /*1f90*/  BSYNC.RELIABLE B1 ;  /* 0x0000000000017941 */ /* 0x000fea0003800100 */
.L_x_46:
[----:B-1----:R1:W-:Y:S01]  /*1fa0*/  STG.E desc[UR6][R6.64], R21 ;  /* 0x0000001506007986 */ /* 0x0023e2000c101906 */
[----:B------:R-:W-:Y:S01]  /*1fb0*/  VIADD R0, R0, 0x1 ;  /* 0x0000000100007836 */ /* 0x000fe20000000000 */
[----:B------:R-:W-:Y:S06]  /*1fc0*/  BRA `(.L_x_48) ;  /* 0x0000000000087947 */ /* 0x000fec0003800000 */
.L_x_45:
[----:B-1----:R2:W-:Y:S01]  /*1fd0*/  STG.E desc[UR6][R6.64], R21 ;  /* 0x0000001506007986 */ /* 0x0025e2000c101906 */
[----:B------:R-:W-:-:S07]  /*1fe0*/  IADD3 R13, PT, PT, R13, 0x1, RZ ;  /* 0x000000010d0d7810 */ /* 0x000fce0007ffe0ff */
.L_x_48:
[----:B------:R-:W-:Y:S05]  /*1ff0*/  BSYNC.RECONVERGENT B0 ;  /* 0x0000000000007941 */ /* 0x000fea0003800200 */
.L_x_44:
[----:B------:R-:W-:Y:S01]  /*2000*/  ISETP.GE.AND P2, PT, R0, R15, PT ;  /* 0x0000000f0000720c */ /* 0x000fe20003f46270 */
[----:B------:R-:W-:Y:S01]  /*2010*/  BSSY.RECONVERGENT B0, `(.L_x_49) ;  /* 0x000001b000007945 */ /* 0x000fe20003800200 */
[----:B-12---:R-:W-:-:S04]  /*2020*/  IADD3 R7, P1, PT, R3, R2, RZ ;  /* 0x0000000203077210 */ /* 0x006fc80007f3e0ff */
[----:B------:R-:W-:Y:S02]  /*2030*/  LEA.HI.X.SX32 R12, R2, R17, 0x1, P1 ;  /* 0x00000011020c7211 */ /* 0x000fe400008f0eff */
[----:B------:R-:W-:-:S04]  /*2040*/  LEA R6, P1, R7, UR4, 0x2 ;  /* 0x0000000407067c11 */ /* 0x000fc8000f8210ff */
[----:B------:R-:W-:Y:S01]  /*2050*/  LEA.HI.X R7, R7, UR5, R12, 0x2, P1 ;  /* 0x0000000507077c11 */ /* 0x000fe200088f140c */
[----:B------:R-:W-:-:S06]  /*2060*/  @P2 IMAD R21, R13, 0x4, R8 ;  /* 0x000000040d152824 */ /* 0x000fcc00078e0208 */
[----:B------:R-:W1:Y:S01]  /*2070*/  @P2 LDS R21, [R21] ;  /* 0x0000000015152984 */ /* 0x000e620000000800 */
[----:B------:R-:W-:Y:S05]  /*2080*/  @P2 BRA `(.L_x_50) ;  /* 0x0000000000442947 */ /* 0x000fea0003800000 */
[----:B------:R-:W-:Y:S01]  /*2090*/  ISETP.GE.AND P1, PT, R13, R10, PT ;  /* 0x0000000a0d00720c */ /* 0x000fe20003f26270 */
[----:B------:R-:W-:-:S12]  /*20a0*/  BSSY.RELIABLE B1, `(.L_x_51) ;  /* 0x000000c000017945 */ /* 0x000fd80003800100 */
[----:B-1----:R-:W-:-:S06]  /*20b0*/  @P1 IMAD R21, R0, 0x4, R11 ;  /* 0x0000000400151824 */ /* 0x002fcc00078e020b */
        /* <DEDUP_REMOVED lines=9> */
[----:B------:R-:W-:-:S07]  /*2150*/  MOV R21, R12 ;  /* 0x0000000c00157202 */ /* 0x000fce0000000f00 */
.L_x_52:
[----:B------:R-:W-:Y:S05]  /*2160*/  BSYNC.RELIABLE B1 ;  /* 0x0000000000017941 */ /* 0x000fea0003800100 */
.L_x_51:
[----:B-1----:R1:W-:Y:S01]  /*2170*/  STG.E desc[UR6][R6.64+-0x8], R21 ;  /* 0xfffff81506007986 */ /* 0x0023e2000c101906 */
[----:B------:R-:W-:Y:S01]  /*2180*/  VIADD R0, R0, 0x1 ;  /* 0x0000000100007836 */ /* 0x000fe20000000000 */
[----:B------:R-:W-:Y:S06]  /*2190*/  BRA `(.L_x_53) ;  /* 0x0000000000087947 */ /* 0x000fec0003800000 */
.L_x_50:
[----:B-1----:R2:W-:Y:S01]  /*21a0*/  STG.E desc[UR6][R6.64+-0x8], R21 ;  /* 0xfffff81506007986 */ /* 0x0025e2000c101906 */
[----:B------:R-:W-:-:S07]  /*21b0*/  VIADD R13, R13, 0x1 ;  /* 0x000000010d0d7836 */ /* 0x000fce0000000000 */
.L_x_53:
[----:B------:R-:W-:Y:S05]  /*21c0*/  BSYNC.RECONVERGENT B0 ;  /* 0x0000000000007941 */ /* 0x000fea0003800200 */
.L_x_49:
[----:B------:R-:W-:Y:S01]  /*21d0*/  ISETP.GE.AND P1, PT, R0, R15, PT ;  /* 0x0000000f0000720c */ /* 0x000fe20003f26270 */
[----:B------:R-:W-:-:S12]  /*21e0*/  BSSY.RECONVERGENT B0, `(.L_x_54) ;  /* 0x0000017000007945 */ /* 0x000fd80003800200 */
[----:B-12---:R-:W-:-:S06]  /*21f0*/  @P1 IMAD R21, R13, 0x4, R8 ;  /* 0x000000040d151824 */ /* 0x006fcc00078e0208 */
[----:B------:R-:W1:Y:S01]  /*2200*/  @P1 LDS R21, [R21] ;  /* 0x0000000015151984 */ /* 0x000e620000000800 */
[----:B------:R-:W-:Y:S05]  /*2210*/  @P1 BRA `(.L_x_55) ;  /* 0x0000000000441947 */ /* 0x000fea0003800000 */
[----:B------:R-:W-:Y:S01]  /*2220*/  ISETP.GE.AND P1, PT, R13, R10, PT ;  /* 0x0000000a0d00720c */ /* 0x000fe20003f26270 */
[----:B------:R-:W-:-:S12]  /*2230*/  BSSY.RELIABLE B1, `(.L_x_56) ;  /* 0x000000c000017945 */ /* 0x000fd80003800100 */
[----:B-1----:R-:W-:-:S06]  /*2240*/  @P1 IMAD R21, R0, 0x4, R11 ;  /* 0x0000000400151824 */ /* 0x002fcc00078e020b */
[----:B------:R-:W1:Y:S01]  /*2250*/  @P1 LDS R21, [R21] ;  /* 0x0000000015151984 */ /* 0x000e620000000800 */
[----:B------:R-:W-:Y:S05]  /*2260*/  @P1 BRA `(.L_x_57) ;  /* 0x0000000000201947 */ /* 0x000fea0003800000 */
[----:B------:R-:W-:Y:S01]  /*2270*/  LEA R12, R0, R11, 0x2 ;  /* 0x0000000b000c7211 */ /* 0x000fe200078e10ff */
[----:B-1----:R-:W-:-:S05]  /*2280*/  IMAD R21, R13, 0x4, R8 ;  /* 0x000000040d157824 */ /* 0x002fca00078e0208 */
[----:B------:R-:W-:Y:S04]  /*2290*/  LDS R12, [R12] ;  /* 0x000000000c0c7984 */ /* 0x000fe80000000800 */
[----:B------:R-:W1:Y:S02]  /*22a0*/  LDS R21, [R21] ;  /* 0x0000000015157984 */ /* 0x000e640000000800 */
[----:B-1----:R-:W-:-:S13]  /*22b0*/  ISETP.GT.AND P1, PT, R12, R21, PT ;  /* 0x000000150c00720c */ /* 0x002fda0003f24270 */
[----:B------:R-:W-:Y:S05]  /*22c0*/  @P1 BREAK.RELIABLE B1 ;  /* 0x0000000000011942 */ /* 0x000fea0003800100 */
[----:B------:R-:W-:Y:S05]  /*22d0*/  @P1 BRA `(.L_x_55) ;  /* 0x0000000000141947 */ /* 0x000fea0003800000 */
[----:B------:R-:W-:-:S07]  /*22e0*/  IMAD.MOV.U32 R21, RZ, RZ, R12 ;  /* 0x000000ffff157224 */ /* 0x000fce00078e000c */
.L_x_57:
[----:B------:R-:W-:Y:S05]  /*22f0*/  BSYNC.RELIABLE B1 ;  /* 0x0000000000017941 */ /* 0x000fea0003800100 */
.L_x_56:
[----:B-1----:R1:W-:Y:S01]  /*2300*/  STG.E desc[UR6][R6.64+-0x4], R21 ;  /* 0xfffffc1506007986 */ /* 0x0023e2000c101906 */
[----:B------:R-:W-:Y:S01]  /*2310*/  VIADD R0, R0, 0x1 ;  /* 0x0000000100007836 */ /* 0x000fe20000000000 */
[----:B------:R-:W-:Y:S06]  /*2320*/  BRA `(.L_x_58) ;  /* 0x0000000000087947 */ /* 0x000fec0003800000 */
.L_x_55:
[----:B-1----:R2:W-:Y:S01]  /*2330*/  STG.E desc[UR6][R6.64+-0x4], R21 ;  /* 0xfffffc1506007986 */ /* 0x0025e2000c101906 */
[----:B------:R-:W-:-:S07]  /*2340*/  VIADD R13, R13, 0x1 ;  /* 0x000000010d0d7836 */ /* 0x000fce0000000000 */
.L_x_58:
[----:B------:R-:W-:Y:S05]  /*2350*/  BSYNC.RECONVERGENT B0 ;  /* 0x0000000000007941 */ /* 0x000fea0003800200 */
.L_x_54:
[----:B------:R-:W-:Y:S01]  /*2360*/  ISETP.GE.AND P1, PT, R0, R15, PT ;  /* 0x0000000f0000720c */ /* 0x000fe20003f26270 */
[----:B------:R-:W-:-:S12]  /*2370*/  BSSY.RECONVERGENT B0, `(.L_x_59) ;  /* 0x0000017000007945 */ /* 0x000fd80003800200 */
[----:B-12---:R-:W-:-:S06]  /*2380*/  @P1 LEA R21, R13, R8, 0x2 ;  /* 0x000000080d151211 */ /* 0x006fcc00078e10ff */
        /* <DEDUP_REMOVED lines=15> */
.L_x_62:
[----:B------:R-:W-:Y:S05]  /*2480*/  BSYNC.RELIABLE B1 ;  /* 0x0000000000017941 */ /* 0x000fea0003800100 */
.L_x_61:
[----:B-1----:R1:W-:Y:S01]  /*2490*/  STG.E desc[UR6][R6.64], R21 ;  /* 0x0000001506007986 */ /* 0x0023e2000c101906 */
[----:B------:R-:W-:Y:S01]  /*24a0*/  IADD3 R0, PT, PT, R0, 0x1, RZ ;  /* 0x0000000100007810 */ /* 0x000fe20007ffe0ff */
[----:B------:R-:W-:Y:S06]  /*24b0*/  BRA `(.L_x_63) ;  /* 0x0000000000087947 */ /* 0x000fec0003800000 */
.L_x_60:
[----:B-1----:R2:W-:Y:S01]  /*24c0*/  STG.E desc[UR6][R6.64], R21 ;  /* 0x0000001506007986 */ /* 0x0025e2000c101906 */
[----:B------:R-:W-:-:S07]  /*24d0*/  VIADD R13, R13, 0x1 ;  /* 0x000000010d0d7836 */ /* 0x000fce0000000000 */
.L_x_63:
[----:B------:R-:W-:Y:S05]  /*24e0*/  BSYNC.RECONVERGENT B0 ;  /* 0x0000000000007941 */ /* 0x000fea0003800200 */
.L_x_59:
[----:B------:R-:W-:Y:S02]  /*24f0*/  VIADD R2, R2, 0x4 ;  /* 0x0000000402027836 */ /* 0x000fe40000000000 */
[----:B------:R-:W-:Y:S01]  /*2500*/  VIADD R19, R19, 0x4 ;  /* 0x0000000413137836 */ /* 0x000fe20000000000 */
[----:B------:R-:W-:Y:S06]  /*2510*/  @P0 BRA `(.L_x_64) ;  /* 0xfffffff800480947 */ /* 0x000fec000383ffff */
[----:B------:R-:W-:Y:S05]  /*2520*/  EXIT ;  /* 0x000000000000794d */ /* 0x000fea0003800000 */
.L_x_65:
[----:B------:R-:W-:-:S00]  /*2530*/  BRA `(.L_x_65) ;  /* 0xfffffffc00fc7947 */ /* 0x000fc0000383ffff */
[----:B------:R-:W-:-:S00]  /*2540*/  NOP ;  /* 0x0000000000007918 */ /* 0x000fc00000000000 */
        /* <DEDUP_REMOVED lines=11> */
.L_x_116:


//--------------------- .text._Z20mergeKernel_baselinePKiiS0_iPi --------------------------
	.section	.text._Z20mergeKernel_baselinePKiiS0_iPi,"ax",@progbits
	.align	128
        .global         _Z20mergeKernel_baselinePKiiS0_iPi
        .type           _Z20mergeKernel_baselinePKiiS0_iPi,@function
        .size           _Z20mergeKernel_baselinePKiiS0_iPi,(.L_x_117 - _Z20mergeKernel_baselinePKiiS0_iPi)
        .other          _Z20mergeKernel_baselinePKiiS0_iPi,@"STO_CUDA_ENTRY STV_DEFAULT"
_Z20mergeKernel_baselinePKiiS0_iPi:
.text._Z20mergeKernel_baselinePKiiS0_iPi:
[----:B------:R-:W-:Y:S08]  /*0000*/  LDC R1, c[0x0][0x37c] ;  /* 0x0000df00ff017b82 */ /* 0x000ff00000000800 */
[----:B------:R-:W0:Y:S01]  /*0010*/  LDC R8, c[0x0][0x360] ;  /* 0x0000d800ff087b82 */ /* 0x000e220000000800 */
[----:B------:R-:W1:Y:S01]  /*0020*/  LDCU UR4, c[0x0][0x398] ;  /* 0x00007300ff0477ac */ /* 0x000e620008000800 */
[----:B------:R-:W-:Y:S01]  /*0030*/  BSSY.RECONVERGENT B0, `(.L_x_66) ;  /* 0x0000053000007945 */ /* 0x000fe20003800200 */
[----:B------:R-:W2:Y:S05]  /*0040*/  LDCU UR5, c[0x0][0x388] ;  /* 0x00007100ff0577ac */ /* 0x000eaa0008000800 */
[----:B------:R-:W0:Y:S01]  /*0050*/  LDC R5, c[0x0][0x370] ;  /* 0x0000dc00ff057b82 */ /* 0x000e220000000800 */
[----:B------:R-:W3:Y:S01]  /*0060*/  LDCU.64 UR6, c[0x0][0x358] ;  /* 0x00006b00ff0677ac */ /* 0x000ee20008000a00 */
[----:B------:R-:W4:Y:S01]  /*0070*/  LDCU UR8, c[0x0][0x398] ;  /* 0x00007300ff0877ac */ /* 0x000f220008000800 */
[----:B-1----:R-:W-:-:S05]  /*0080*/  IMAD.U32 R4, RZ, RZ, UR4 ;  /* 0x00000004ff047e24 */ /* 0x002fca000f8e00ff */
[----:B------:R-:W1:Y:S01]  /*0090*/  S2UR UR4, SR_CTAID.X ;  /* 0x00000000000479c3 */ /* 0x000e620000002500 */
[----:B--2---:R-:W-:Y:S01]  /*00a0*/  IADD3 R6, PT, PT, R4, UR5, RZ ;  /* 0x0000000504067c10 */ /* 0x004fe2000fffe0ff */
[----:B0-----:R-:W-:-:S05]  /*00b0*/  IMAD R5, R8, R5, RZ ;  /* 0x0000000508057224 */ /* 0x001fca00078e02ff */
[-C--:B------:R-:W-:Y:S02]  /*00c0*/  IABS R10, R5.reuse ;  /* 0x00000005000a7213 */ /* 0x080fe40000000000 */
[----:B------:R-:W-:Y:S02]  /*00d0*/  IADD3 R0, PT, PT, R5, -0x1, R6 ;  /* 0xffffffff05007810 */ /* 0x000fe40007ffe006 */
[----:B------:R-:W0:Y:S01]  /*00e0*/  I2F.RP R7, R10 ;  /* 0x0000000a00077306 */ /* 0x000e220000209400 */
[----:B------:R-:W-:-:S05]  /*00f0*/  IABS R11, R5 ;  /* 0x00000005000b7213 */ /* 0x000fca0000000000 */
[----:B------:R-:W-:Y:S02]  /*0100*/  IMAD.MOV R11, RZ, RZ, -R11 ;  /* 0x000000ffff0b7224 */ /* 0x000fe400078e0a0b */
[----:B0-----:R-:W0:Y:S02]  /*0110*/  MUFU.RCP R7, R7 ;  /* 0x0000000700077308 */ /* 0x001e240000001000 */
[----:B0-----:R-:W-:-:S06]  /*0120*/  VIADD R2, R7, 0xffffffe ;  /* 0x0ffffffe07027836 */ /* 0x001fcc0000000000 */
[----:B------:R0:W2:Y:S02]  /*0130*/  F2I.FTZ.U32.TRUNC.NTZ R3, R2 ;  /* 0x0000000200037305 */ /* 0x0000a4000021f000 */
[----:B0-----:R-:W-:Y:S02]  /*0140*/  IMAD.MOV.U32 R2, RZ, RZ, RZ ;  /* 0x000000ffff027224 */ /* 0x001fe400078e00ff */
[----:B--2---:R-:W-:-:S04]  /*0150*/  IMAD.MOV R9, RZ, RZ, -R3 ;  /* 0x000000ffff097224 */ /* 0x004fc800078e0a03 */
[----:B------:R-:W-:Y:S01]  /*0160*/  IMAD R7, R9, R10, RZ ;  /* 0x0000000a09077224 */ /* 0x000fe200078e02ff */
[----:B------:R-:W-:Y:S02]  /*0170*/  IABS R9, R0 ;  /* 0x0000000000097213 */ /* 0x000fe40000000000 */
[----:B------:R-:W-:Y:S01]  /*0180*/  LOP3.LUT R0, R0, R5, RZ, 0x3c, !PT ;  /* 0x0000000500007212 */ /* 0x000fe200078e3cff */
[----:B------:R-:W-:Y:S01]  /*0190*/  IMAD.HI.U32 R2, R3, R7, R2 ;  /* 0x0000000703027227 */ /* 0x000fe200078e0002 */
[----:B------:R-:W-:Y:S02]  /*01a0*/  MOV R3, R9 ;  /* 0x0000000900037202 */ /* 0x000fe40000000f00 */
[----:B------:R-:W-:Y:S01]  /*01b0*/  ISETP.GE.AND P1, PT, R0, RZ, PT ;  /* 0x000000ff0000720c */ /* 0x000fe20003f26270 */
[----:B------:R-:W-:Y:S02]  /*01c0*/  IMAD.MOV.U32 R7, RZ, RZ, R11 ;  /* 0x000000ffff077224 */ /* 0x000fe400078e000b */
[----:B------:R-:W-:-:S04]  /*01d0*/  IMAD.HI.U32 R2, R2, R3, RZ ;  /* 0x0000000302027227 */ /* 0x000fc800078e00ff */
[----:B------:R-:W-:Y:S02]  /*01e0*/  IMAD R3, R2, R7, R3 ;  /* 0x0000000702037224 */ /* 0x000fe400078e0203 */
[----:B------:R-:W1:Y:S03]  /*01f0*/  S2R R7, SR_TID.X ;  /* 0x0000000000077919 */ /* 0x000e660000002100 */
[----:B------:R-:W-:-:S13]  /*0200*/  ISETP.GT.U32.AND P2, PT, R10, R3, PT ;  /* 0x000000030a00720c */ /* 0x000fda0003f44070 */
[----:B------:R-:W-:Y:S01]  /*0210*/  @!P2 IMAD.IADD R3, R3, 0x1, -R10 ;  /* 0x000000010303a824 */ /* 0x000fe200078e0a0a */
[----:B------:R-:W-:Y:S02]  /*0220*/  @!P2 IADD3 R2, PT, PT, R2, 0x1, RZ ;  /* 0x000000010202a810 */ /* 0x000fe40007ffe0ff */
[----:B------:R-:W-:Y:S02]  /*0230*/  ISETP.NE.AND P2, PT, R5, RZ, PT ;  /* 0x000000ff0500720c */ /* 0x000fe40003f45270 */
[----:B------:R-:W-:Y:S01]  /*0240*/  ISETP.GE.U32.AND P0, PT, R3, R10, PT ;  /* 0x0000000a0300720c */ /* 0x000fe20003f06070 */
[----:B-1----:R-:W-:Y:S01]  /*0250*/  IMAD R3, R8, UR4, R7 ;  /* 0x0000000408037c24 */ /* 0x002fe2000f8e0207 */
[----:B------:R-:W0:Y:S11]  /*0260*/  LDCU UR4, c[0x0][0x388] ;  /* 0x00007100ff0477ac */ /* 0x000e360008000800 */
[----:B------:R-:W-:-:S04]  /*0270*/  @P0 VIADD R2, R2, 0x1 ;  /* 0x0000000102020836 */ /* 0x000fc80000000000 */
[----:B------:R-:W-:Y:S01]  /*0280*/  @!P1 IMAD.MOV R2, RZ, RZ, -R2 ;  /* 0x000000ffff029224 */ /* 0x000fe200078e0a02 */
[----:B------:R-:W-:-:S05]  /*0290*/  @!P2 LOP3.LUT R2, RZ, R5, RZ, 0x33, !PT ;  /* 0x00000005ff02a212 */ /* 0x000fca00078e33ff */
[----:B------:R-:W-:-:S05]  /*02a0*/  IMAD R3, R3, R2, RZ ;  /* 0x0000000203037224 */ /* 0x000fca00078e02ff */
[CC--:B------:R-:W-:Y:S02]  /*02b0*/  ISETP.GT.AND P0, PT, R3.reuse, R4.reuse, PT ;  /* 0x000000040300720c */ /* 0x0c0fe40003f04270 */
[C---:B------:R-:W-:Y:S02]  /*02c0*/  IADD3 R0, PT, PT, R3.reuse, -R4, RZ ;  /* 0x8000000403007210 */ /* 0x040fe40007ffe0ff */
[C---:B------:R-:W-:Y:S02]  /*02d0*/  VIMNMX R5, PT, PT, R3.reuse, UR5, PT ;  /* 0x0000000503057c48 */ /* 0x040fe4000bfe0100 */
[----:B------:R-:W-:Y:S02]  /*02e0*/  SEL R0, R0, RZ, P0 ;  /* 0x000000ff00007207 */ /* 0x000fe40000000000 */
[----:B------:R-:W-:Y:S02]  /*02f0*/  VIADDMNMX R2, R3, R2, R6, PT ;  /* 0x0000000203027246 */ /* 0x000fe40003800106 */
[----:B------:R-:W-:-:S13]  /*0300*/  ISETP.GE.AND P0, PT, R0, R5, PT ;  /* 0x000000050000720c */ /* 0x000fda0003f06270 */
[----:B0--34-:R-:W-:Y:S05]  /*0310*/  @P0 BRA `(.L_x_67) ;  /* 0x0000000000900947 */ /* 0x019fea0003800000 */
[----:B------:R-:W0:Y:S01]  /*0320*/  LDC.64 R6, c[0x0][0x380] ;  /* 0x0000e000ff067b82 */ /* 0x000e220000000a00 */
[----:B------:R-:W-:-:S07]  /*0330*/  IMAD.MOV.U32 R14, RZ, RZ, R0 ;  /* 0x000000ffff0e7224 */ /* 0x000fce00078e0000 */
[----:B------:R-:W1:Y:S02]  /*0340*/  LDC.64 R8, c[0x0][0x390] ;  /* 0x0000e400ff087b82 */ /* 0x000e640000000a00 */
.L_x_71:
[----:B------:R-:W-:Y:S01]  /*0350*/  IMAD.IADD R10, R14, 0x1, R5 ;  /* 0x000000010e0a7824 */ /* 0x000fe200078e0205 */
[----:B------:R-:W-:Y:S01]  /*0360*/  MOV R4, UR8 ;  /* 0x0000000800047c02 */ /* 0x000fe20008000f00 */
[----:B------:R-:W-:Y:S03]  /*0370*/  BSSY.RELIABLE B1, `(.L_x_68) ;  /* 0x000001a000017945 */ /* 0x000fe60003800100 */
[----:B------:R-:W-:-:S04]  /*0380*/  LEA.HI R0, R10, R10, RZ, 0x1 ;  /* 0x0000000a0a007211 */ /* 0x000fc800078f08ff */
[----:B------:R-:W-:-:S05]  /*0390*/  SHF.R.S32.HI R0, RZ, 0x1, R0 ;  /* 0x00000001ff007819 */ /* 0x000fca0000011400 */
[----:B------:R-:W-:-:S05]  /*03a0*/  IMAD.IADD R17, R3, 0x1, -R0 ;  /* 0x0000000103117824 */ /* 0x000fca00078e0a00 */
[----:B------:R-:W-:-:S04]  /*03b0*/  ISETP.GE.AND P0, PT, R17, R4, PT ;  /* 0x000000041100720c */ /* 0x000fc80003f06270 */
[----:B------:R-:W-:Y:S01]  /*03c0*/  ISETP.LT.OR P0, PT, R10, 0x2, P0 ;  /* 0x000000020a00780c */ /* 0x000fe20000701670 */
[----:B0-----:R-:W-:-:S12]  /*03d0*/  IMAD.WIDE R10, R0, 0x4, R6 ;  /* 0x00000004000a7825 */ /* 0x001fd800078e0206 */
[----:B------:R-:W-:Y:S05]  /*03e0*/  @P0 BRA `(.L_x_69) ;  /* 0x0000000000140947 */ /* 0x000fea0003800000 */
[----:B-1----:R-:W-:Y:S01]  /*03f0*/  IMAD.WIDE R12, R17, 0x4, R8 ;  /* 0x00000004110c7825 */ /* 0x002fe200078e0208 */
[----:B------:R-:W2:Y:S05]  /*0400*/  LDG.E R15, desc[UR6][R10.64+-0x4] ;  /* 0xfffffc060a0f7981 */ /* 0x000eaa000c1e1900 */
[----:B------:R-:W2:Y:S02]  /*0410*/  LDG.E R12, desc[UR6][R12.64] ;  /* 0x000000060c0c7981 */ /* 0x000ea4000c1e1900 */
[----:B--2---:R-:W-:-:S13]  /*0420*/  ISETP.GT.AND P0, PT, R15, R12, PT ;  /* 0x0000000c0f00720c */ /* 0x004fda0003f04270 */
[----:B------:R-:W-:Y:S05]  /*0430*/  @P0 BRA `(.L_x_70) ;  /* 0x0000000000340947 */ /* 0x000fea0003800000 */
.L_x_69:
[----:B------:R-:W-:-:S04]  /*0440*/  ISETP.GE.AND P0, PT, R17, 0x1, PT ;  /* 0x000000011100780c */ /* 0x000fc80003f06270 */
[----:B------:R-:W-:-:S13]  /*0450*/  ISETP.GE.OR P0, PT, R0, UR4, !P0 ;  /* 0x0000000400007c0c */ /* 0x000fda000c706670 */
[----:B------:R-:W-:Y:S05]  /*0460*/  @P0 BREAK.RELIABLE B1 ;  /* 0x0000000000010942 */ /* 0x000fea0003800100 */
[----:B------:R-:W-:Y:S05]  /*0470*/  @P0 BRA `(.L_x_67) ;  /* 0x0000000000380947 */ /* 0x000fea0003800000 */
[----:B------:R-:W-:Y:S01]  /*0480*/  VIADD R13, R17, 0xffffffff ;  /* 0xffffffff110d7836 */ /* 0x000fe20000000000 */
[----:B------:R-:W2:Y:S03]  /*0490*/  LDG.E R11, desc[UR6][R10.64] ;  /* 0x000000060a0b7981 */ /* 0x000ea6000c1e1900 */
[----:B-1----:R-:W-:-:S06]  /*04a0*/  IMAD.WIDE.U32 R12, R13, 0x4, R8 ;  /* 0x000000040d0c7825 */ /* 0x002fcc00078e0008 */
[----:B------:R-:W2:Y:S02]  /*04b0*/  LDG.E R12, desc[UR6][R12.64] ;  /* 0x000000060c0c7981 */ /* 0x000ea4000c1e1900 */
[----:B--2---:R-:W-:-:S13]  /*04c0*/  ISETP.GT.AND P0, PT, R12, R11, PT ;  /* 0x0000000b0c00720c */ /* 0x004fda0003f04270 */
[----:B------:R-:W-:Y:S05]  /*04d0*/  @!P0 BREAK.RELIABLE B1 ;  /* 0x0000000000018942 */ /* 0x000fea0003800100 */
[----:B------:R-:W-:Y:S05]  /*04e0*/  @!P0 BRA `(.L_x_67) ;  /* 0x00000000001c8947 */ /* 0x000fea0003800000 */
[----:B------:R-:W-:Y:S01]  /*04f0*/  IADD3 R14, PT, PT, R0, 0x1, RZ ;  /* 0x00000001000e7810 */ /* 0x000fe20007ffe0ff */
[----:B------:R-:W-:-:S07]  /*0500*/  IMAD.MOV.U32 R0, RZ, RZ, R5 ;  /* 0x000000ffff007224 */ /* 0x000fce00078e0005 */
.L_x_70:
[----:B------:R-:W-:Y:S05]  /*0510*/  BSYNC.RELIABLE B1 ;  /* 0x0000000000017941 */ /* 0x000fea0003800100 */
.L_x_68:
[----:B------:R-:W-:Y:S01]  /*0520*/  ISETP.GE.AND P0, PT, R14, R0, PT ;  /* 0x000000000e00720c */ /* 0x000fe20003f06270 */
[----:B------:R-:W-:-:S12]  /*0530*/  IMAD.MOV.U32 R5, RZ, RZ, R0 ;  /* 0x000000ffff057224 */ /* 0x000fd800078e0000 */
[----:B------:R-:W-:Y:S05]  /*0540*/  @!P0 BRA `(.L_x_71) ;  /* 0xfffffffc00808947 */ /* 0x000fea000383ffff */
[----:B------:R-:W-:-:S07]  /*0550*/  MOV R0, R14 ;  /* 0x0000000e00007202 */ /* 0x000fce0000000f00 */
.L_x_67:
[----:B------:R-:W-:Y:S05]  /*0560*/  BSYNC.RECONVERGENT B0 ;  /* 0x0000000000007941 */ /* 0x000fea0003800200 */
.L_x_66:
[----:B------:R-:W-:Y:S05]  /*0570*/  WARPSYNC.ALL ;  /* 0x0000000000007948 */ /* 0x000fea0003800000 */
[----:B------:R-:W0:Y:S01]  /*0580*/  LDCU UR4, c[0x0][0x388] ;  /* 0x00007100ff0477ac */ /* 0x000e220008000800 */
[C---:B------:R-:W-:Y:S01]  /*0590*/  ISETP.GT.AND P0, PT, R2.reuse, R4, PT ;  /* 0x000000040200720c */ /* 0x040fe20003f04270 */
[----:B------:R-:W-:Y:S01]  /*05a0*/  IMAD.IADD R4, R2, 0x1, -R4 ;  /* 0x0000000102047824 */ /* 0x000fe200078e0a04 */
[----:B------:R-:W-:Y:S01]  /*05b0*/  BSSY.RECONVERGENT B0, `(.L_x_72) ;  /* 0x000002c000007945 */ /* 0x000fe20003800200 */
[----:B------:R-:W2:Y:S03]  /*05c0*/  LDCU UR8, c[0x0][0x388] ;  /* 0x00007100ff0877ac */ /* 0x000ea60008000800 */
[----:B------:R-:W-:Y:S01]  /*05d0*/  SEL R5, R4, RZ, P0 ;  /* 0x000000ff04057207 */ /* 0x000fe20000000000 */
[----:B------:R-:W3:Y:S01]  /*05e0*/  LDCU UR5, c[0x0][0x398] ;  /* 0x00007300ff0577ac */ /* 0x000ee20008000800 */
[----:B------:R-:W-:Y:S01]  /*05f0*/  IMAD.IADD R4, R3, 0x1, -R0 ;  /* 0x0000000103047824 */ /* 0x000fe200078e0a00 */
[----:B0-----:R-:W-:-:S04]  /*0600*/  VIMNMX R10, PT, PT, R2, UR4, PT ;  /* 0x00000004020a7c48 */ /* 0x001fc8000bfe0100 */
[----:B------:R-:W-:-:S13]  /*0610*/  ISETP.GE.AND P0, PT, R5, R10, PT ;  /* 0x0000000a0500720c */ /* 0x000fda0003f06270 */
[----:B--23--:R-:W-:Y:S05]  /*0620*/  @P0 BRA `(.L_x_73) ;  /* 0x0000000000900947 */ /* 0x00cfea0003800000 */
[----:B------:R-:W0:Y:S01]  /*0630*/  LDC.64 R6, c[0x0][0x380] ;  /* 0x0000e000ff067b82 */ /* 0x000e220000000a00 */
[----:B------:R-:W-:Y:S01]  /*0640*/  MOV R14, R10 ;  /* 0x0000000a000e7202 */ /* 0x000fe20000000f00 */
[----:B------:R-:W-:-:S06]  /*0650*/  IMAD.MOV.U32 R15, RZ, RZ, R5 ;  /* 0x000000ffff0f7224 */ /* 0x000fcc00078e0005 */
[----:B-1----:R-:W1:Y:S02]  /*0660*/  LDC.64 R8, c[0x0][0x390] ;  /* 0x0000e400ff087b82 */ /* 0x002e640000000a00 */
.L_x_77:
[----:B------:R-:W-:Y:S01]  /*0670*/  IMAD.IADD R10, R15, 0x1, R14 ;  /* 0x000000010f0a7824 */ /* 0x000fe200078e020e */
[----:B------:R-:W-:Y:S04]  /*0680*/  BSSY.RELIABLE B1, `(.L_x_74) ;  /* 0x000001a000017945 */ /* 0x000fe80003800100 */
[----:B------:R-:W-:-:S04]  /*0690*/  LEA.HI R5, R10, R10, RZ, 0x1 ;  /* 0x0000000a0a057211 */ /* 0x000fc800078f08ff */
[----:B------:R-:W-:-:S04]  /*06a0*/  SHF.R.S32.HI R5, RZ, 0x1, R5 ;  /* 0x00000001ff057819 */ /* 0x000fc80000011405 */
[----:B------:R-:W-:-:S04]  /*06b0*/  IADD3 R17, PT, PT, R2, -R5, RZ ;  /* 0x8000000502117210 */ /* 0x000fc80007ffe0ff */
[----:B------:R-:W-:-:S04]  /*06c0*/  ISETP.GE.AND P0, PT, R17, UR5, PT ;  /* 0x0000000511007c0c */ /* 0x000fc8000bf06270 */
        /* <DEDUP_REMOVED lines=8> */
.L_x_75:
        /* <DEDUP_REMOVED lines=11> */
[----:B------:R-:W-:Y:S01]  /*0800*/  VIADD R15, R5, 0x1 ;  /* 0x00000001050f7836 */ /* 0x000fe20000000000 */
[----:B------:R-:W-:-:S07]  /*0810*/  MOV R5, R14 ;  /* 0x0000000e00057202 */ /* 0x000fce0000000f00 */
.L_x_76:
[----:B------:R-:W-:Y:S05]  /*0820*/  BSYNC.RELIABLE B1 ;  /* 0x0000000000017941 */ /* 0x000fea0003800100 */
.L_x_74:
[----:B------:R-:W-:Y:S01]  /*0830*/  ISETP.GE.AND P0, PT, R15, R5, PT ;  /* 0x000000050f00720c */ /* 0x000fe20003f06270 */
[----:B------:R-:W-:-:S12]  /*0840*/  IMAD.MOV.U32 R14, RZ, RZ, R5 ;  /* 0x000000ffff0e7224 */ /* 0x000fd800078e0005 */
[----:B------:R-:W-:Y:S05]  /*0850*/  @!P0 BRA `(.L_x_77) ;  /* 0xfffffffc00848947 */ /* 0x000fea000383ffff */
[----:B------:R-:W-:-:S07]  /*0860*/  IMAD.MOV.U32 R5, RZ, RZ, R15 ;  /* 0x000000ffff057224 */ /* 0x000fce00078e000f */
.L_x_73:
[----:B------:R-:W-:Y:S05]  /*0870*/  BSYNC.RECONVERGENT B0 ;  /* 0x0000000000007941 */ /* 0x000fea0003800200 */
.L_x_72:
[----:B------:R-:W-:Y:S05]  /*0880*/  WARPSYNC.ALL ;  /* 0x0000000000007948 */ /* 0x000fea0003800000 */
[----:B------:R-:W-:-:S13]  /*0890*/  ISETP.GE.AND P0, PT, R3, R2, PT ;  /* 0x000000020300720c */ /* 0x000fda0003f06270 */
[----:B------:R-:W-:Y:S05]  /*08a0*/  @P0 EXIT ;  /* 0x000000000000094d */ /* 0x000fea0003800000 */
[----:B------:R-:W-:Y:S01]  /*08b0*/  IADD3 R6, PT, PT, -R3, R2, RZ ;  /* 0x0000000203067210 */ /* 0x000fe20007ffe1ff */
[----:B------:R-:W-:Y:S01]  /*08c0*/  BSSY.RECONVERGENT B0, `(.L_x_78) ;  /* 0x000002a000007945 */ /* 0x000fe20003800200 */
[----:B------:R-:W-:Y:S02]  /*08d0*/  IMAD.IADD R7, R2, 0x1, -R5 ;  /* 0x0000000102077824 */ /* 0x000fe400078e0a05 */
[----:B------:R-:W-:Y:S01]  /*08e0*/  LOP3.LUT P0, R6, R6, 0x3, RZ, 0xc0, !PT ;  /* 0x0000000306067812 */ /* 0x000fe2000780c0ff */
[----:B-1----:R-:W-:-:S12]  /*08f0*/  IMAD.MOV.U32 R9, RZ, RZ, R3 ;  /* 0x000000ffff097224 */ /* 0x002fd800078e0003 */
[----:B------:R-:W-:Y:S05]  /*0900*/  @!P0 BRA `(.L_x_79) ;  /* 0x0000000000948947 */ /* 0x000fea0003800000 */
[----:B------:R-:W0:Y:S01]  /*0910*/  LDC.64 R10, c[0x0][0x380] ;  /* 0x0000e000ff0a7b82 */ /* 0x000e220000000a00 */
[----:B------:R-:W-:Y:S01]  /*0920*/  IADD3 R6, PT, PT, -R6, RZ, RZ ;  /* 0x000000ff06067210 */ /* 0x000fe20007ffe1ff */
[----:B------:R-:W-:-:S06]  /*0930*/  IMAD.MOV.U32 R9, RZ, RZ, R3 ;  /* 0x000000ffff097224 */ /* 0x000fcc00078e0003 */
[----:B------:R-:W1:Y:S08]  /*0940*/  LDC.64 R12, c[0x0][0x390] ;  /* 0x0000e400ff0c7b82 */ /* 0x000e700000000a00 */
[----:B------:R-:W2:Y:S02]  /*0950*/  LDC.64 R14, c[0x0][0x3a0] ;  /* 0x0000e800ff0e7b82 */ /* 0x000ea40000000a00 */
.L_x_86:
[----:B------:R-:W-:-:S13]  /*0960*/  ISETP.GE.AND P1, PT, R0, R5, PT ;  /* 0x000000050000720c */ /* 0x000fda0003f26270 */
[----:B0-234-:R-:W3:Y:S02]  /*0970*/  @P1 LDC.64 R18, c[0x0][0x390] ;  /* 0x0000e400ff121b82 */ /* 0x01dee40000000a00 */
[----:B---3--:R-:W-:-:S06]  /*0980*/  @P1 IMAD.WIDE R18, R4, 0x4, R18 ;  /* 0x0000000404121825 */ /* 0x008fcc00078e0212 */
[----:B------:R3:W5:Y:S01]  /*0990*/  @P1 LDG.E R19, desc[UR6][R18.64] ;  /* 0x0000000612131981 */ /* 0x000762000c1e1900 */
[----:B------:R-:W-:Y:S01]  /*09a0*/  VIADD R6, R6, 0x1 ;  /* 0x0000000106067836 */ /* 0x000fe20000000000 */
[----:B------:R-:W-:Y:S01]  /*09b0*/  BSSY.RECONVERGENT B1, `(.L_x_80) ;  /* 0x0000018000017945 */ /* 0x000fe20003800200 */
[----:B--2---:R-:W-:-:S03]  /*09c0*/  IMAD.WIDE R16, R9, 0x4, R14 ;  /* 0x0000000409107825 */ /* 0x004fc600078e020e */
[----:B------:R-:W-:Y:S01]  /*09d0*/  ISETP.NE.AND P0, PT, R6, RZ, PT ;  /* 0x000000ff0600720c */ /* 0x000fe20003f05270 */
[----:B------:R-:W-:-:S12]  /*09e0*/  @P1 BRA `(.L_x_81) ;  /* 0x0000000000481947 */ /* 0x000fd80003800000 */
[----:B------:R-:W-:Y:S01]  /*09f0*/  ISETP.GE.AND P1, PT, R4, R7, PT ;  /* 0x000000070400720c */ /* 0x000fe20003f26270 */
[----:B------:R-:W-:-:S12]  /*0a00*/  BSSY.RELIABLE B2, `(.L_x_82) ;  /* 0x000000d000027945 */ /* 0x000fd80003800100 */
[----:B------:R-:W-:Y:S05]  /*0a10*/  @!P1 BRA `(.L_x_83) ;  /* 0x00000000000c9947 */ /* 0x000fea0003800000 */
[----:B0--3-5:R-:W-:-:S06]  /*0a20*/  IMAD.WIDE R18, R0, 0x4, R10 ;  /* 0x0000000400127825 */ /* 0x029fcc00078e020a */
[----:B------:R0:W5:Y:S01]  /*0a30*/  LDG.E R19, desc[UR6][R18.64] ;  /* 0x0000000612137981 */ /* 0x000162000c1e1900 */
[----:B------:R-:W-:Y:S05]  /*0a40*/  BRA `(.L_x_84) ;  /* 0x0000000000207947 */ /* 0x000fea0003800000 */
.L_x_83:
[----:B0-----:R-:W-:-:S04]  /*0a50*/  IMAD.WIDE R20, R0, 0x4, R10 ;  /* 0x0000000400147825 */ /* 0x001fc800078e020a */
[----:B-1-3-5:R-:W-:Y:S02]  /*0a60*/  IMAD.WIDE R18, R4, 0x4, R12 ;  /* 0x0000000404127825 */ /* 0x02afe400078e020c */
[----:B------:R-:W2:Y:S04]  /*0a70*/  LDG.E R20, desc[UR6][R20.64] ;  /* 0x0000000614147981 */ /* 0x000ea8000c1e1900 */
[----:B------:R-:W2:Y:S02]  /*0a80*/  LDG.E R19, desc[UR6][R18.64] ;  /* 0x0000000612137981 */ /* 0x000ea4000c1e1900 */
[----:B--2---:R-:W-:-:S13]  /*0a90*/  ISETP.GT.AND P1, PT, R20, R19, PT ;  /* 0x000000131400720c */ /* 0x004fda0003f24270 */
[----:B------:R-:W-:Y:S05]  /*0aa0*/  @P1 BREAK.RELIABLE B2 ;  /* 0x0000000000021942 */ /* 0x000fea0003800100 */
[----:B------:R-:W-:Y:S05]  /*0ab0*/  @P1 BRA `(.L_x_81) ;  /* 0x0000000000141947 */ /* 0x000fea0003800000 */
[----:B------:R-:W-:-:S07]  /*0ac0*/  MOV R19, R20 ;  /* 0x0000001400137202 */ /* 0x000fce0000000f00 */
.L_x_84:
[----:B------:R-:W-:Y:S05]  /*0ad0*/  BSYNC.RELIABLE B2 ;  /* 0x0000000000027941 */ /* 0x000fea0003800100 */
.L_x_82:
[----:B-----5:R2:W-:Y:S01]  /*0ae0*/  STG.E desc[UR6][R16.64], R19 ;  /* 0x0000001310007986 */ /* 0x0205e2000c101906 */
[----:B------:R-:W-:Y:S01]  /*0af0*/  VIADD R0, R0, 0x1 ;  /* 0x0000000100007836 */ /* 0x000fe20000000000 */
[----:B------:R-:W-:Y:S06]  /*0b00*/  BRA `(.L_x_85) ;  /* 0x0000000000087947 */ /* 0x000fec0003800000 */
.L_x_81:
[----:B-----5:R4:W-:Y:S01]  /*0b10*/  STG.E desc[UR6][R16.64], R19 ;  /* 0x0000001310007986 */ /* 0x0209e2000c101906 */
[----:B------:R-:W-:-:S07]  /*0b20*/  VIADD R4, R4, 0x1 ;  /* 0x0000000104047836 */ /* 0x000fce0000000000 */
.L_x_85:
[----:B------:R-:W-:Y:S05]  /*0b30*/  BSYNC.RECONVERGENT B1 ;  /* 0x0000000000017941 */ /* 0x000fea0003800200 */
.L_x_80:
[----:B------:R-:W-:Y:S01]  /*0b40*/  IADD3 R9, PT, PT, R9, 0x1, RZ ;  /* 0x0000000109097810 */ /* 0x000fe20007ffe0ff */
[----:B------:R-:W-:Y:S06]  /*0b50*/  @P0 BRA `(.L_x_86) ;  /* 0xfffffffc00800947 */ /* 0x000fec000383ffff */
.L_x_79:
[----:B------:R-:W-:Y:S05]  /*0b60*/  BSYNC.RECONVERGENT B0 ;  /* 0x0000000000007941 */ /* 0x000fea0003800200 */
.L_x_78:
[----:B------:R-:W-:Y:S05]  /*0b70*/  WARPSYNC.ALL ;  /* 0x0000000000007948 */ /* 0x000fea0003800000 */
[----:B------:R-:W-:-:S05]  /*0b80*/  IMAD.IADD R3, R3, 0x1, -R2 ;  /* 0x0000000103037824 */ /* 0x000fca00078e0a02 */
[----:B------:R-:W-:-:S13]  /*0b90*/  ISETP.GT.U32.AND P0, PT, R3, -0x4, PT ;  /* 0xfffffffc0300780c */ /* 0x000fda0003f04070 */
[----:B------:R-:W-:Y:S05]  /*0ba0*/  @P0 EXIT ;  /* 0x000000000000094d */ /* 0x000fea0003800000 */
[----:B0-----:R-:W0:Y:S01]  /*0bb0*/  LDC.64 R10, c[0x0][0x380] ;  /* 0x0000e000ff0a7b82 */ /* 0x001e220000000a00 */
[----:B------:R-:W5:Y:S01]  /*0bc0*/  LDCU.64 UR4, c[0x0][0x3a0] ;  /* 0x00007400ff0477ac */ /* 0x000f620008000a00 */
[----:B------:R-:W-:-:S06]  /*0bd0*/  IMAD.IADD R2, R9, 0x1, -R2 ;  /* 0x0000000109027824 */ /* 0x000fcc00078e0a02 */
[----:B-1----:R-:W1:Y:S01]  /*0be0*/  LDC.64 R12, c[0x0][0x390] ;  /* 0x0000e400ff0c7b82 */ /* 0x002e620000000a00 */
[----:B-----5:R-:W-:-:S04]  /*0bf0*/  UIADD3 UR4, UP0, UPT, UR4, 0x8, URZ ;  /* 0x0000000804047890 */ /* 0x020fc8000ff1e0ff */
[----:B------:R-:W-:-:S12]  /*0c00*/  UIADD3.X UR5, UPT, UPT, URZ, UR5, URZ, UP0, !UPT ;  /* 0x00000005ff057290 */ /* 0x000fd800087fe4ff */
.L_x_114:
[----:B------:R-:W-:-:S13]  /*0c10*/  ISETP.GE.AND P1, PT, R0, R5, PT ;  /* 0x000000050000720c */ /* 0x000fda0003f26270 */
[----:B-12-4-:R-:W2:Y:S02]  /*0c20*/  @P1 LDC.64 R14, c[0x0][0x390] ;  /* 0x0000e400ff0e1b82 */ /* 0x016ea40000000a00 */
[----:B0-2-4-:R-:W-:-:S05]  /*0c30*/  @P1 IMAD.WIDE R16, R4, 0x4, R14 ;  /* 0x0000000404101825 */ /* 0x015fca00078e020e */
[----:B------:R2:W5:Y:S01]  /*0c40*/  @P1 LDG.E R19, desc[UR6][R16.64] ;  /* 0x0000000610131981 */ /* 0x000562000c1e1900 */
[----:B------:R-:W-:Y:S01]  /*0c50*/  IADD3 R2, PT, PT, R2, 0x4, RZ ;  /* 0x0000000402027810 */ /* 0x000fe20007ffe0ff */
[----:B------:R-:W-:Y:S01]  /*0c60*/  IMAD.U32 R14, RZ, RZ, UR4 ;  /* 0x00000004ff0e7e24 */ /* 0x000fe2000f8e00ff */
[----:B------:R-:W-:Y:S01]  /*0c70*/  BSSY.RECONVERGENT B0, `(.L_x_87) ;  /* 0x0000018000007945 */ /* 0x000fe20003800200 */
[----:B------:R-:W-:Y:S01]  /*0c80*/  IMAD.U32 R15, RZ, RZ, UR5 ;  /* 0x00000005ff0f7e24 */ /* 0x000fe2000f8e00ff */
[----:B------:R-:W-:Y:S01]  /*0c90*/  ISETP.NE.AND P0, PT, R2, RZ, PT ;  /* 0x000000ff0200720c */ /* 0x000fe20003f05270 */
[----:B------:R-:W-:Y:S01]  /*0ca0*/  IMAD.WIDE R14, R9, 0x4, R14 ;  /* 0x00000004090e7825 */ /* 0x000fe200078e020e */
[----:B------:R-:W-:Y:S11]  /*0cb0*/  @P1 BRA `(.L_x_88) ;  /* 0x0000000000441947 */ /* 0x000ff60003800000 */
[----:B------:R-:W-:Y:S01]  /*0cc0*/  ISETP.GE.AND P1, PT, R4, R7, PT ;  /* 0x000000070400720c */ /* 0x000fe20003f26270 */
[----:B------:R-:W-:-:S12]  /*0cd0*/  BSSY.RELIABLE B1, `(.L_x_89) ;  /* 0x000000c000017945 */ /* 0x000fd80003800100 */
[----:B------:R-:W-:Y:S05]  /*0ce0*/  @!P1 BRA `(.L_x_90) ;  /* 0x00000000000c9947 */ /* 0x000fea0003800000 */
[----:B0-2---:R-:W-:-:S06]  /*0cf0*/  IMAD.WIDE R16, R0, 0x4, R10 ;  /* 0x0000000400107825 */ /* 0x005fcc00078e020a */
[----:B------:R0:W5:Y:S01]  /*0d00*/  LDG.E R17, desc[UR6][R16.64] ;  /* 0x0000000610117981 */ /* 0x000162000c1e1900 */
[----:B------:R-:W-:Y:S05]  /*0d10*/  BRA `(.L_x_91) ;  /* 0x00000000001c7947 */ /* 0x000fea0003800000 */
.L_x_90:
[----:B0-2---:R-:W-:-:S04]  /*0d20*/  IMAD.WIDE R16, R0, 0x4, R10 ;  /* 0x0000000400107825 */ /* 0x005fc800078e020a */
[----:B-1-3-5:R-:W-:Y:S02]  /*0d30*/  IMAD.WIDE R18, R4, 0x4, R12 ;  /* 0x0000000404127825 */ /* 0x02afe400078e020c */
[----:B------:R-:W2:Y:S04]  /*0d40*/  LDG.E R17, desc[UR6][R16.64] ;  /* 0x0000000610117981 */ /* 0x000ea8000c1e1900 */
[----:B------:R-:W2:Y:S02]  /*0d50*/  LDG.E R19, desc[UR6][R18.64] ;  /* 0x0000000612137981 */ /* 0x000ea4000c1e1900 */
[----:B--2---:R-:W-:-:S13]  /*0d60*/  ISETP.GT.AND P1, PT, R17, R19, PT ;  /* 0x000000131100720c */ /* 0x004fda0003f24270 */
[----:B------:R-:W-:Y:S05]  /*0d70*/  @P1 BREAK.RELIABLE B1 ;  /* 0x0000000000011942 */ /* 0x000fea0003800100 */
[----:B------:R-:W-:Y:S05]  /*0d80*/  @P1 BRA `(.L_x_88) ;  /* 0x0000000000101947 */ /* 0x000fea0003800000 */
.L_x_91:
[----:B------:R-:W-:Y:S05]  /*0d90*/  BSYNC.RELIABLE B1 ;  /* 0x0000000000017941 */ /* 0x000fea0003800100 */
.L_x_89:
[----:B-----5:R2:W-:Y:S01]  /*0da0*/  STG.E desc[UR6][R14.64+-0x8], R17 ;  /* 0xfffff8110e007986 */ /* 0x0205e2000c101906 */
[----:B------:R-:W-:Y:S01]  /*0db0*/  IADD3 R0, PT, PT, R0, 0x1, RZ ;  /* 0x0000000100007810 */ /* 0x000fe20007ffe0ff */
[----:B------:R-:W-:Y:S06]  /*0dc0*/  BRA `(.L_x_92) ;  /* 0x0000000000087947 */ /* 0x000fec0003800000 */
.L_x_88:
[----:B-----5:R4:W-:Y:S01]  /*0dd0*/  STG.E desc[UR6][R14.64+-0x8], R19 ;  /* 0xfffff8130e007986 */ /* 0x0209e2000c101906 */
[----:B------:R-:W-:-:S07]  /*0de0*/  VIADD R4, R4, 0x1 ;  /* 0x0000000104047836 */ /* 0x000fce0000000000 */
.L_x_92:
[----:B------:R-:W-:Y:S05]  /*0df0*/  BSYNC.RECONVERGENT B0 ;  /* 0x0000000000007941 */ /* 0x000fea0003800200 */
.L_x_87:
[----:B------:R-:W-:Y:S01]  /*0e00*/  ISETP.GE.AND P1, PT, R0, R5, PT ;  /* 0x000000050000720c */ /* 0x000fe20003f26270 */
[----:B------:R-:W-:-:S12]  /*0e10*/  BSSY.RECONVERGENT B0, `(.L_x_93) ;  /* 0x0000018000007945 */ /* 0x000fd80003800200 */
[----:B------:R-:W-:Y:S05]  /*0e20*/  @!P1 BRA `(.L_x_94) ;  /* 0x00000000000c9947 */ /* 0x000fea0003800000 */
[----:B012---:R-:W-:-:S05]  /*0e30*/  IMAD.WIDE R16, R4, 0x4, R12 ;  /* 0x0000000404107825 */ /* 0x007fca00078e020c */
[----:B----4-:R0:W5:Y:S01]  /*0e40*/  LDG.E R19, desc[UR6][R16.64] ;  /* 0x0000000610137981 */ /* 0x010162000c1e1900 */
[----:B------:R-:W-:Y:S05]  /*0e50*/  BRA `(.L_x_95) ;  /* 0x0000000000447947 */ /* 0x000fea0003800000 */
.L_x_94:
[----:B------:R-:W-:Y:S01]  /*0e60*/  ISETP.GE.AND P1, PT, R4, R7, PT ;  /* 0x000000070400720c */ /* 0x000fe20003f26270 */
[----:B------:R-:W-:-:S12]  /*0e70*/  BSSY.RELIABLE B1, `(.L_x_96) ;  /* 0x000000c000017945 */ /* 0x000fd80003800100 */
[----:B------:R-:W-:Y:S05]  /*0e80*/  @!P1 BRA `(.L_x_97) ;  /* 0x00000000000c9947 */ /* 0x000fea0003800000 */
[----:B0-2---:R-:W-:-:S06]  /*0e90*/  IMAD.WIDE R16, R0, 0x4, R10 ;  /* 0x0000000400107825 */ /* 0x005fcc00078e020a */
[----:B------:R0:W5:Y:S01]  /*0ea0*/  LDG.E R17, desc[UR6][R16.64] ;  /* 0x0000000610117981 */ /* 0x000162000c1e1900 */
[----:B------:R-:W-:Y:S05]  /*0eb0*/  BRA `(.L_x_98) ;  /* 0x00000000001c7947 */ /* 0x000fea0003800000 */
.L_x_97:
[----:B0-2---:R-:W-:-:S04]  /*0ec0*/  IMAD.WIDE R16, R0, 0x4, R10 ;  /* 0x0000000400107825 */ /* 0x005fc800078e020a */
[----:B-1-34-:R-:W-:Y:S02]  /*0ed0*/  IMAD.WIDE R18, R4, 0x4, R12 ;  /* 0x0000000404127825 */ /* 0x01afe400078e020c */
[----:B------:R-:W2:Y:S04]  /*0ee0*/  LDG.E R17, desc[UR6][R16.64] ;  /* 0x0000000610117981 */ /* 0x000ea8000c1e1900 */
[----:B------:R-:W2:Y:S02]  /*0ef0*/  LDG.E R19, desc[UR6][R18.64] ;  /* 0x0000000612137981 */ /* 0x000ea4000c1e1900 */
[----:B--2---:R-:W-:-:S13]  /*0f00*/  ISETP.GT.AND P1, PT, R17, R19, PT ;  /* 0x000000131100720c */ /* 0x004fda0003f24270 */
[----:B------:R-:W-:Y:S05]  /*0f10*/  @P1 BREAK.RELIABLE B1 ;  /* 0x0000000000011942 */ /* 0x000fea0003800100 */
[----:B------:R-:W-:Y:S05]  /*0f20*/  @P1 BRA `(.L_x_95) ;  /* 0x0000000000101947 */ /* 0x000fea0003800000 */
.L_x_98:
[----:B------:R-:W-:Y:S05]  /*0f30*/  BSYNC.RELIABLE B1 ;  /* 0x0000000000017941 */ /* 0x000fea0003800100 */
.L_x_96:
[----:B-----5:R2:W-:Y:S01]  /*0f40*/  STG.E desc[UR6][R14.64+-0x4], R17 ;  /* 0xfffffc110e007986 */ /* 0x0205e2000c101906 */
[----:B------:R-:W-:Y:S01]  /*0f50*/  VIADD R0, R0, 0x1 ;  /* 0x0000000100007836 */ /* 0x000fe20000000000 */
[----:B------:R-:W-:Y:S06]  /*0f60*/  BRA `(.L_x_99) ;  /* 0x0000000000087947 */ /* 0x000fec0003800000 */
.L_x_95:
[----:B-----5:R1:W-:Y:S01]  /*0f70*/  STG.E desc[UR6][R14.64+-0x4], R19 ;  /* 0xfffffc130e007986 */ /* 0x0203e2000c101906 */
[----:B------:R-:W-:-:S07]  /*0f80*/  IADD3 R4, PT, PT, R4, 0x1, RZ ;  /* 0x0000000104047810 */ /* 0x000fce0007ffe0ff */
.L_x_99:
[----:B------:R-:W-:Y:S05]  /*0f90*/  BSYNC.RECONVERGENT B0 ;  /* 0x0000000000007941 */ /* 0x000fea0003800200 */
.L_x_93:
[----:B------:R-:W-:Y:S01]  /*0fa0*/  ISETP.GE.AND P1, PT, R0, R5, PT ;  /* 0x000000050000720c */ /* 0x000fe20003f26270 */
[----:B------:R-:W-:-:S12]  /*0fb0*/  BSSY.RECONVERGENT B0, `(.L_x_100) ;  /* 0x0000018000007945 */ /* 0x000fd80003800200 */
[----:B------:R-:W-:Y:S05]  /*0fc0*/  @!P1 BRA `(.L_x_101) ;  /* 0x00000000000c9947 */ /* 0x000fea0003800000 */
[----:B012---:R-:W-:-:S05]  /*0fd0*/  IMAD.WIDE R16, R4, 0x4, R12 ;  /* 0x0000000404107825 */ /* 0x007fca00078e020c */
[----:B----4-:R0:W5:Y:S01]  /*0fe0*/  LDG.E R19, desc[UR6][R16.64] ;  /* 0x0000000610137981 */ /* 0x010162000c1e1900 */
[----:B------:R-:W-:Y:S05]  /*0ff0*/  BRA `(.L_x_102) ;  /* 0x0000000000447947 */ /* 0x000fea0003800000 */
.L_x_101:
[----:B------:R-:W-:Y:S01]  /*1000*/  ISETP.GE.AND P1, PT, R4, R7, PT ;  /* 0x000000070400720c */ /* 0x000fe20003f26270 */
[----:B------:R-:W-:-:S12]  /*1010*/  BSSY.RELIABLE B1, `(.L_x_103) ;  /* 0x000000c000017945 */ /* 0x000fd80003800100 */
[----:B------:R-:W-:Y:S05]  /*1020*/  @!P1 BRA `(.L_x_104) ;  /* 0x00000000000c9947 */ /* 0x000fea0003800000 */
[----:B0-2---:R-:W-:-:S06]  /*1030*/  IMAD.WIDE R16, R0, 0x4, R10 ;  /* 0x0000000400107825 */ /* 0x005fcc00078e020a */
[----:B------:R0:W5:Y:S01]  /*1040*/  LDG.E R17, desc[UR6][R16.64] ;  /* 0x0000000610117981 */ /* 0x000162000c1e1900 */
[----:B------:R-:W-:Y:S05]  /*1050*/  BRA `(.L_x_105) ;  /* 0x00000000001c7947 */ /* 0x000fea0003800000 */
.L_x_104:
[----:B0-2---:R-:W-:-:S04]  /*1060*/  IMAD.WIDE R16, R0, 0x4, R10 ;  /* 0x0000000400107825 */ /* 0x005fc800078e020a */
[----:B-1-34-:R-:W-:Y:S02]  /*1070*/  IMAD.WIDE R18, R4, 0x4, R12 ;  /* 0x0000000404127825 */ /* 0x01afe400078e020c */
[----:B------:R-:W2:Y:S04]  /*1080*/  LDG.E R17, desc[UR6][R16.64] ;  /* 0x0000000610117981 */ /* 0x000ea8000c1e1900 */
[----:B------:R-:W2:Y:S02]  /*1090*/  LDG.E R19, desc[UR6][R18.64] ;  /* 0x0000000612137981 */ /* 0x000ea4000c1e1900 */
[----:B--2---:R-:W-:-:S13]  /*10a0*/  ISETP.GT.AND P1, PT, R17, R19, PT ;  /* 0x000000131100720c */ /* 0x004fda0003f24270 */
[----:B------:R-:W-:Y:S05]  /*10b0*/  @P1 BREAK.RELIABLE B1 ;  /* 0x0000000000011942 */ /* 0x000fea0003800100 */
[----:B------:R-:W-:Y:S05]  /*10c0*/  @P1 BRA `(.L_x_102) ;  /* 0x0000000000101947 */ /* 0x000fea0003800000 */
.L_x_105:
[----:B------:R-:W-:Y:S05]  /*10d0*/  BSYNC.RELIABLE B1 ;  /* 0x0000000000017941 */ /* 0x000fea0003800100 */
.L_x_103:
[----:B-----5:R2:W-:Y:S01]  /*10e0*/  STG.E desc[UR6][R14.64], R17 ;  /* 0x000000110e007986 */ /* 0x0205e2000c101906 */
[----:B------:R-:W-:Y:S01]  /*10f0*/  VIADD R0, R0, 0x1 ;  /* 0x0000000100007836 */ /* 0x000fe20000000000 */
[----:B------:R-:W-:Y:S06]  /*1100*/  BRA `(.L_x_106) ;  /* 0x0000000000087947 */ /* 0x000fec0003800000 */
.L_x_102:
[----:B-----5:R1:W-:Y:S01]  /*1110*/  STG.E desc[UR6][R14.64], R19 ;  /* 0x000000130e007986 */ /* 0x0203e2000c101906 */
[----:B------:R-:W-:-:S07]  /*1120*/  VIADD R4, R4, 0x1 ;  /* 0x0000000104047836 */ /* 0x000fce0000000000 */
.L_x_106:
[----:B------:R-:W-:Y:S05]  /*1130*/  BSYNC.RECONVERGENT B0 ;  /* 0x0000000000007941 */ /* 0x000fea0003800200 */
.L_x_100:
[----:B------:R-:W-:Y:S01]  /*1140*/  ISETP.GE.AND P1, PT, R0, R5, PT ;  /* 0x000000050000720c */ /* 0x000fe20003f26270 */
[----:B------:R-:W-:-:S12]  /*1150*/  BSSY.RECONVERGENT B0, `(.L_x_107) ;  /* 0x0000018000007945 */ /* 0x000fd80003800200 */
[----:B------:R-:W-:Y:S05]  /*1160*/  @!P1 BRA `(.L_x_108) ;  /* 0x00000000000c9947 */ /* 0x000fea0003800000 */
[----:B012---:R-:W-:-:S05]  /*1170*/  IMAD.WIDE R16, R4, 0x4, R12 ;  /* 0x0000000404107825 */ /* 0x007fca00078e020c */
[----:B----4-:R0:W5:Y:S01]  /*1180*/  LDG.E R19, desc[UR6][R16.64] ;  /* 0x0000000610137981 */ /* 0x010162000c1e1900 */
[----:B------:R-:W-:Y:S05]  /*1190*/  BRA `(.L_x_109) ;  /* 0x0000000000447947 */ /* 0x000fea0003800000 */
.L_x_108:
[----:B------:R-:W-:Y:S01]  /*11a0*/  ISETP.GE.AND P1, PT, R4, R7, PT ;  /* 0x000000070400720c */ /* 0x000fe20003f26270 */
[----:B------:R-:W-:-:S12]  /*11b0*/  BSSY.RELIABLE B1, `(.L_x_110) ;  /* 0x000000c000017945 */ /* 0x000fd80003800100 */
[----:B------:R-:W-:Y:S05]  /*11c0*/  @!P1 BRA `(.L_x_111) ;  /* 0x00000000000c9947 */ /* 0x000fea0003800000 */
[----:B0-2---:R-:W-:-:S06]  /*11d0*/  IMAD.WIDE R16, R0, 0x4, R10 ;  /* 0x0000000400107825 */ /* 0x005fcc00078e020a */
[----:B------:R0:W5:Y:S01]  /*11e0*/  LDG.E R17, desc[UR6][R16.64] ;  /* 0x0000000610117981 */ /* 0x000162000c1e1900 */
[----:B------:R-:W-:Y:S05]  /*11f0*/  BRA `(.L_x_112) ;  /* 0x00000000001c7947 */ /* 0x000fea0003800000 */
.L_x_111:
[----:B0-2---:R-:W-:-:S04]  /*1200*/  IMAD.WIDE R16, R0, 0x4, R10 ;  /* 0x0000000400107825 */ /* 0x005fc800078e020a */
[----:B-1-34-:R-:W-:Y:S02]  /*1210*/  IMAD.WIDE R18, R4, 0x4, R12 ;  /* 0x0000000404127825 */ /* 0x01afe400078e020c */
[----:B------:R-:W2:Y:S04]  /*1220*/  LDG.E R17, desc[UR6][R16.64] ;  /* 0x0000000610117981 */ /* 0x000ea8000c1e1900 */
[----:B------:R-:W2:Y:S02]  /*1230*/  LDG.E R19, desc[UR6][R18.64] ;  /* 0x0000000612137981 */ /* 0x000ea4000c1e1900 */
[----:B--2---:R-:W-:-:S13]  /*1240*/  ISETP.GT.AND P1, PT, R17, R19, PT ;  /* 0x000000131100720c */ /* 0x004fda0003f24270 */
[----:B------:R-:W-:Y:S05]  /*1250*/  @P1 BREAK.RELIABLE B1 ;  /* 0x0000000000011942 */ /* 0x000fea0003800100 */
[----:B------:R-:W-:Y:S05]  /*1260*/  @P1 BRA `(.L_x_109) ;  /* 0x0000000000101947 */ /* 0x000fea0003800000 */
.L_x_112:
[----:B------:R-:W-:Y:S05]  /*1270*/  BSYNC.RELIABLE B1 ;  /* 0x0000000000017941 */ /* 0x000fea0003800100 */
.L_x_110:
[----:B-----5:R2:W-:Y:S01]  /*1280*/  STG.E desc[UR6][R14.64+0x4], R17 ;  /* 0x000004110e007986 */ /* 0x0205e2000c101906 */
[----:B------:R-:W-:Y:S01]  /*1290*/  IADD3 R0, PT, PT, R0, 0x1, RZ ;  /* 0x0000000100007810 */ /* 0x000fe20007ffe0ff */
[----:B------:R-:W-:Y:S06]  /*12a0*/  BRA `(.L_x_113) ;  /* 0x0000000000087947 */ /* 0x000fec0003800000 */
.L_x_109:
[----:B-----5:R1:W-:Y:S01]  /*12b0*/  STG.E desc[UR6][R14.64+0x4], R19 ;  /* 0x000004130e007986 */ /* 0x0203e2000c101906 */
[----:B------:R-:W-:-:S07]  /*12c0*/  VIADD R4, R4, 0x1 ;  /* 0x0000000104047836 */ /* 0x000fce0000000000 */
.L_x_113:
[----:B------:R-:W-:Y:S05]  /*12d0*/  BSYNC.RECONVERGENT B0 ;  /* 0x0000000000007941 */ /* 0x000fea0003800200 */
.L_x_107:
[----:B------:R-:W-:Y:S01]  /*12e0*/  IADD3 R9, PT, PT, R9, 0x4, RZ ;  /* 0x0000000409097810 */ /* 0x000fe20007ffe0ff */
[----:B------:R-:W-:Y:S06]  /*12f0*/  @P0 BRA `(.L_x_114) ;  /* 0xfffffff800440947 */ /* 0x000fec000383ffff */
[----:B------:R-:W-:Y:S05]  /*1300*/  EXIT ;  /* 0x000000000000794d */ /* 0x000fea0003800000 */
.L_x_115:
        /* <DEDUP_REMOVED lines=15> */
.L_x_117:


//--------------------- .nv.shared._Z21mergeKernel_optimizedPKiiS0_iPi --------------------------
	.section	.nv.shared._Z21mergeKernel_optimizedPKiiS0_iPi,"aw",@nobits
	.sectionflags	@""
	.align	16
.nv.shared._Z21mergeKernel_optimizedPKiiS0_iPi:
	.zero		1040


//--------------------- .nv.shared.reserved.0     --------------------------
	.section	.nv.shared.reserved.0,"aw",@nobits
	.weak		__nv_reservedSMEM_offset_0_alias
	.size		__nv_reservedSMEM_offset_0_alias, 0, 64
	.other		__nv_reservedSMEM_offset_0_alias,@"STO_CUDA_RESERVED_SHARED STV_DEFAULT"
__nv_reservedSMEM_offset_0_alias:
	.zero		0
	.zero		64


//--------------------- .nv.shared._Z20mergeKernel_baselinePKiiS0_iPi --------------------------
	.section	.nv.shared._Z20mergeKernel_baselinePKiiS0_iPi,"aw",@nobits
	.sectionflags	@""
	.align	16
	.zero		1024


//--------------------- .nv.constant0._Z21mergeKernel_optimizedPKiiS0_iPi --------------------------
	.section	.nv.constant0._Z21mergeKernel_optimizedPKiiS0_iPi,"a",@progbits
	.sectionflags	@""
	.align	4
.nv.constant0._Z21mergeKernel_optimizedPKiiS0_iPi:
	.zero		936


//--------------------- .nv.constant0._Z20mergeKernel_baselinePKiiS0_iPi --------------------------
	.section	.nv.constant0._Z20mergeKernel_baselinePKiiS0_iPi,"a",@progbits
	.sectionflags	@""
	.align	4
.nv.constant0._Z20mergeKernel_baselinePKiiS0_iPi:
	.zero		936


//--------------------- SYMBOLS --------------------------

	.type		.nv.reservedSmem.offset0,@object
	.size		.nv.reservedSmem.offset0,0x4
	.type		.nv.reservedSmem.cap,@object
	.size		.nv.reservedSmem.cap,0x4
